//
// Generated by NVIDIA NVVM Compiler
//
// Compiler Build ID: CL-36424714
// Cuda compilation tools, release 13.0, V13.0.88
// Based on NVVM 20.0.0
//

.version 9.0
.target sm_100
.address_size 64

	// .globl	_Z17assignment_kernelPK6__halfS1_PiPfii

.visible .entry _Z17assignment_kernelPK6__halfS1_PiPfii(
	.param .u64 .ptr .align 1 _Z17assignment_kernelPK6__halfS1_PiPfii_param_0,
	.param .u64 .ptr .align 1 _Z17assignment_kernelPK6__halfS1_PiPfii_param_1,
	.param .u64 .ptr .align 1 _Z17assignment_kernelPK6__halfS1_PiPfii_param_2,
	.param .u64 .ptr .align 1 _Z17assignment_kernelPK6__halfS1_PiPfii_param_3,
	.param .u32 _Z17assignment_kernelPK6__halfS1_PiPfii_param_4,
	.param .u32 _Z17assignment_kernelPK6__halfS1_PiPfii_param_5
)
{
	.reg .pred 	%p<40>;
	.reg .b16 	%rs<31>;
	.reg .b32 	%r<109>;
	.reg .b32 	%f<144>;
	.reg .b64 	%rd<26>;

	ld.param.u64 	%rd8, [_Z17assignment_kernelPK6__halfS1_PiPfii_param_0];
	ld.param.u64 	%rd11, [_Z17assignment_kernelPK6__halfS1_PiPfii_param_1];
	ld.param.u64 	%rd9, [_Z17assignment_kernelPK6__halfS1_PiPfii_param_2];
	ld.param.u64 	%rd10, [_Z17assignment_kernelPK6__halfS1_PiPfii_param_3];
	ld.param.u32 	%r32, [_Z17assignment_kernelPK6__halfS1_PiPfii_param_4];
	ld.param.u32 	%r31, [_Z17assignment_kernelPK6__halfS1_PiPfii_param_5];
	cvta.to.global.u64 	%rd1, %rd11;
	mov.u32 	%r33, %ctaid.x;
	mov.u32 	%r34, %ntid.x;
	mov.u32 	%r35, %tid.x;
	mad.lo.s32 	%r1, %r33, %r34, %r35;
	setp.ge.s32 	%p1, %r1, %r32;
	@%p1 bra 	$L__BB0_15;
	setp.lt.s32 	%p2, %r31, 1;
	mov.f32 	%f143, 0f7F7FFFFF;
	mov.b32 	%r108, -1;
	@%p2 bra 	$L__BB0_14;
	cvta.to.global.u64 	%rd12, %rd8;
	mul.wide.s32 	%rd13, %r1, 2;
	add.s64 	%rd14, %rd12, %rd13;
	ld.global.u16 	%rs1, [%rd14];
	// begin inline asm
	{  cvt.f32.f16 %f16, %rs1;}

	// end inline asm
	and.b32  	%r2, %r31, 15;
	setp.lt.u32 	%p3, %r31, 16;
	mov.b32 	%r108, -1;
	mov.f32 	%f143, 0f7F7FFFFF;
	mov.b32 	%r100, 0;
	@%p3 bra 	$L__BB0_5;
	and.b32  	%r100, %r31, 2147483632;
	add.s64 	%rd24, %rd1, 16;
	mov.b32 	%r108, -1;
	mov.f32 	%f143, 0f7F7FFFFF;
	mov.b32 	%r94, 0;
$L__BB0_4:
	.pragma "nounroll";
	ld.global.u16 	%rs2, [%rd24+-16];
	// begin inline asm
	{  cvt.f32.f16 %f20, %rs2;}

	// end inline asm
	sub.f32 	%f36, %f16, %f20;
	mul.f32 	%f37, %f36, %f36;
	setp.lt.f32 	%p4, %f37, %f143;
	selp.b32 	%r42, %r94, %r108, %p4;
	selp.f32 	%f38, %f37, %f143, %p4;
	ld.global.u16 	%rs3, [%rd24+-14];
	// begin inline asm
	{  cvt.f32.f16 %f21, %rs3;}

	// end inline asm
	sub.f32 	%f39, %f16, %f21;
	mul.f32 	%f40, %f39, %f39;
	setp.lt.f32 	%p5, %f40, %f38;
	add.s32 	%r43, %r94, 1;
	selp.b32 	%r44, %r43, %r42, %p5;
	selp.f32 	%f41, %f40, %f38, %p5;
	ld.global.u16 	%rs4, [%rd24+-12];
	// begin inline asm
	{  cvt.f32.f16 %f22, %rs4;}

	// end inline asm
	sub.f32 	%f42, %f16, %f22;
	mul.f32 	%f43, %f42, %f42;
	setp.lt.f32 	%p6, %f43, %f41;
	add.s32 	%r45, %r94, 2;
	selp.b32 	%r46, %r45, %r44, %p6;
	selp.f32 	%f44, %f43, %f41, %p6;
	ld.global.u16 	%rs5, [%rd24+-10];
	// begin inline asm
	{  cvt.f32.f16 %f23, %rs5;}

	// end inline asm
	sub.f32 	%f45, %f16, %f23;
	mul.f32 	%f46, %f45, %f45;
	setp.lt.f32 	%p7, %f46, %f44;
	add.s32 	%r47, %r94, 3;
	selp.b32 	%r48, %r47, %r46, %p7;
	selp.f32 	%f47, %f46, %f44, %p7;
	ld.global.u16 	%rs6, [%rd24+-8];
	// begin inline asm
	{  cvt.f32.f16 %f24, %rs6;}

	// end inline asm
	sub.f32 	%f48, %f16, %f24;
	mul.f32 	%f49, %f48, %f48;
	setp.lt.f32 	%p8, %f49, %f47;
	add.s32 	%r49, %r94, 4;
	selp.b32 	%r50, %r49, %r48, %p8;
	selp.f32 	%f50, %f49, %f47, %p8;
	ld.global.u16 	%rs7, [%rd24+-6];
	// begin inline asm
	{  cvt.f32.f16 %f25, %rs7;}

	// end inline asm
	sub.f32 	%f51, %f16, %f25;
	mul.f32 	%f52, %f51, %f51;
	setp.lt.f32 	%p9, %f52, %f50;
	add.s32 	%r51, %r94, 5;
	selp.b32 	%r52, %r51, %r50, %p9;
	selp.f32 	%f53, %f52, %f50, %p9;
	ld.global.u16 	%rs8, [%rd24+-4];
	// begin inline asm
	{  cvt.f32.f16 %f26, %rs8;}

	// end inline asm
	sub.f32 	%f54, %f16, %f26;
	mul.f32 	%f55, %f54, %f54;
	setp.lt.f32 	%p10, %f55, %f53;
	add.s32 	%r53, %r94, 6;
	selp.b32 	%r54, %r53, %r52, %p10;
	selp.f32 	%f56, %f55, %f53, %p10;
	ld.global.u16 	%rs9, [%rd24+-2];
	// begin inline asm
	{  cvt.f32.f16 %f27, %rs9;}

	// end inline asm
	sub.f32 	%f57, %f16, %f27;
	mul.f32 	%f58, %f57, %f57;
	setp.lt.f32 	%p11, %f58, %f56;
	add.s32 	%r55, %r94, 7;
	selp.b32 	%r56, %r55, %r54, %p11;
	selp.f32 	%f59, %f58, %f56, %p11;
	ld.global.u16 	%rs10, [%rd24];
	// begin inline asm
	{  cvt.f32.f16 %f28, %rs10;}

	// end inline asm
	sub.f32 	%f60, %f16, %f28;
	mul.f32 	%f61, %f60, %f60;
	setp.lt.f32 	%p12, %f61, %f59;
	add.s32 	%r57, %r94, 8;
	selp.b32 	%r58, %r57, %r56, %p12;
	selp.f32 	%f62, %f61, %f59, %p12;
	ld.global.u16 	%rs11, [%rd24+2];
	// begin inline asm
	{  cvt.f32.f16 %f29, %rs11;}

	// end inline asm
	sub.f32 	%f63, %f16, %f29;
	mul.f32 	%f64, %f63, %f63;
	setp.lt.f32 	%p13, %f64, %f62;
	add.s32 	%r59, %r94, 9;
	selp.b32 	%r60, %r59, %r58, %p13;
	selp.f32 	%f65, %f64, %f62, %p13;
	ld.global.u16 	%rs12, [%rd24+4];
	// begin inline asm
	{  cvt.f32.f16 %f30, %rs12;}

	// end inline asm
	sub.f32 	%f66, %f16, %f30;
	mul.f32 	%f67, %f66, %f66;
	setp.lt.f32 	%p14, %f67, %f65;
	add.s32 	%r61, %r94, 10;
	selp.b32 	%r62, %r61, %r60, %p14;
	selp.f32 	%f68, %f67, %f65, %p14;
	ld.global.u16 	%rs13, [%rd24+6];
	// begin inline asm
	{  cvt.f32.f16 %f31, %rs13;}

	// end inline asm
	sub.f32 	%f69, %f16, %f31;
	mul.f32 	%f70, %f69, %f69;
	setp.lt.f32 	%p15, %f70, %f68;
	add.s32 	%r63, %r94, 11;
	selp.b32 	%r64, %r63, %r62, %p15;
	selp.f32 	%f71, %f70, %f68, %p15;
	ld.global.u16 	%rs14, [%rd24+8];
	// begin inline asm
	{  cvt.f32.f16 %f32, %rs14;}

	// end inline asm
	sub.f32 	%f72, %f16, %f32;
	mul.f32 	%f73, %f72, %f72;
	setp.lt.f32 	%p16, %f73, %f71;
	add.s32 	%r65, %r94, 12;
	selp.b32 	%r66, %r65, %r64, %p16;
	selp.f32 	%f74, %f73, %f71, %p16;
	ld.global.u16 	%rs15, [%rd24+10];
	// begin inline asm
	{  cvt.f32.f16 %f33, %rs15;}

	// end inline asm
	sub.f32 	%f75, %f16, %f33;
	mul.f32 	%f76, %f75, %f75;
	setp.lt.f32 	%p17, %f76, %f74;
	add.s32 	%r67, %r94, 13;
	selp.b32 	%r68, %r67, %r66, %p17;
	selp.f32 	%f77, %f76, %f74, %p17;
	ld.global.u16 	%rs16, [%rd24+12];
	// begin inline asm
	{  cvt.f32.f16 %f34, %rs16;}

	// end inline asm
	sub.f32 	%f78, %f16, %f34;
	mul.f32 	%f79, %f78, %f78;
	setp.lt.f32 	%p18, %f79, %f77;
	add.s32 	%r69, %r94, 14;
	selp.b32 	%r70, %r69, %r68, %p18;
	selp.f32 	%f80, %f79, %f77, %p18;
	ld.global.u16 	%rs17, [%rd24+14];
	// begin inline asm
	{  cvt.f32.f16 %f35, %rs17;}

	// end inline asm
	sub.f32 	%f81, %f16, %f35;
	mul.f32 	%f82, %f81, %f81;
	setp.lt.f32 	%p19, %f82, %f80;
	add.s32 	%r71, %r94, 15;
	selp.b32 	%r108, %r71, %r70, %p19;
	selp.f32 	%f143, %f82, %f80, %p19;
	add.s64 	%rd24, %rd24, 32;
	add.s32 	%r94, %r94, 16;
	setp.ne.s32 	%p20, %r94, %r100;
	@%p20 bra 	$L__BB0_4;
$L__BB0_5:
	setp.eq.s32 	%p21, %r2, 0;
	@%p21 bra 	$L__BB0_14;
	and.b32  	%r11, %r31, 7;
	setp.lt.u32 	%p22, %r2, 8;
	@%p22 bra 	$L__BB0_8;
	mul.wide.u32 	%rd15, %r100, 2;
	add.s64 	%rd16, %rd1, %rd15;
	ld.global.u16 	%rs18, [%rd16];
	// begin inline asm
	{  cvt.f32.f16 %f84, %rs18;}

	// end inline asm
	sub.f32 	%f92, %f16, %f84;
	mul.f32 	%f93, %f92, %f92;
	setp.lt.f32 	%p23, %f93, %f143;
	selp.b32 	%r73, %r100, %r108, %p23;
	selp.f32 	%f94, %f93, %f143, %p23;
	add.s32 	%r74, %r100, 1;
	ld.global.u16 	%rs19, [%rd16+2];
	// begin inline asm
	{  cvt.f32.f16 %f85, %rs19;}

	// end inline asm
	sub.f32 	%f95, %f16, %f85;
	mul.f32 	%f96, %f95, %f95;
	setp.lt.f32 	%p24, %f96, %f94;
	selp.b32 	%r75, %r74, %r73, %p24;
	selp.f32 	%f97, %f96, %f94, %p24;
	add.s32 	%r76, %r100, 2;
	ld.global.u16 	%rs20, [%rd16+4];
	// begin inline asm
	{  cvt.f32.f16 %f86, %rs20;}

	// end inline asm
	sub.f32 	%f98, %f16, %f86;
	mul.f32 	%f99, %f98, %f98;
	setp.lt.f32 	%p25, %f99, %f97;
	selp.b32 	%r77, %r76, %r75, %p25;
	selp.f32 	%f100, %f99, %f97, %p25;
	add.s32 	%r78, %r100, 3;
	ld.global.u16 	%rs21, [%rd16+6];
	// begin inline asm
	{  cvt.f32.f16 %f87, %rs21;}

	// end inline asm
	sub.f32 	%f101, %f16, %f87;
	mul.f32 	%f102, %f101, %f101;
	setp.lt.f32 	%p26, %f102, %f100;
	selp.b32 	%r79, %r78, %r77, %p26;
	selp.f32 	%f103, %f102, %f100, %p26;
	add.s32 	%r80, %r100, 4;
	ld.global.u16 	%rs22, [%rd16+8];
	// begin inline asm
	{  cvt.f32.f16 %f88, %rs22;}

	// end inline asm
	sub.f32 	%f104, %f16, %f88;
	mul.f32 	%f105, %f104, %f104;
	setp.lt.f32 	%p27, %f105, %f103;
	selp.b32 	%r81, %r80, %r79, %p27;
	selp.f32 	%f106, %f105, %f103, %p27;
	add.s32 	%r82, %r100, 5;
	ld.global.u16 	%rs23, [%rd16+10];
	// begin inline asm
	{  cvt.f32.f16 %f89, %rs23;}

	// end inline asm
	sub.f32 	%f107, %f16, %f89;
	mul.f32 	%f108, %f107, %f107;
	setp.lt.f32 	%p28, %f108, %f106;
	selp.b32 	%r83, %r82, %r81, %p28;
	selp.f32 	%f109, %f108, %f106, %p28;
	add.s32 	%r84, %r100, 6;
	ld.global.u16 	%rs24, [%rd16+12];
	// begin inline asm
	{  cvt.f32.f16 %f90, %rs24;}

	// end inline asm
	sub.f32 	%f110, %f16, %f90;
	mul.f32 	%f111, %f110, %f110;
	setp.lt.f32 	%p29, %f111, %f109;
	selp.b32 	%r85, %r84, %r83, %p29;
	selp.f32 	%f112, %f111, %f109, %p29;
	add.s32 	%r86, %r100, 7;
	ld.global.u16 	%rs25, [%rd16+14];
	// begin inline asm
	{  cvt.f32.f16 %f91, %rs25;}

	// end inline asm
	sub.f32 	%f113, %f16, %f91;
	mul.f32 	%f114, %f113, %f113;
	setp.lt.f32 	%p30, %f114, %f112;
	selp.b32 	%r108, %r86, %r85, %p30;
	selp.f32 	%f143, %f114, %f112, %p30;
	add.s32 	%r100, %r100, 8;
$L__BB0_8:
	setp.eq.s32 	%p31, %r11, 0;
	@%p31 bra 	$L__BB0_14;
	and.b32  	%r17, %r31, 3;
	setp.lt.u32 	%p32, %r11, 4;
	@%p32 bra 	$L__BB0_11;
	mul.wide.u32 	%rd17, %r100, 2;
	add.s64 	%rd18, %rd1, %rd17;
	ld.global.u16 	%rs26, [%rd18];
	// begin inline asm
	{  cvt.f32.f16 %f116, %rs26;}

	// end inline asm
	sub.f32 	%f120, %f16, %f116;
	mul.f32 	%f121, %f120, %f120;
	setp.lt.f32 	%p33, %f121, %f143;
	selp.b32 	%r88, %r100, %r108, %p33;
	selp.f32 	%f122, %f121, %f143, %p33;
	add.s32 	%r89, %r100, 1;
	ld.global.u16 	%rs27, [%rd18+2];
	// begin inline asm
	{  cvt.f32.f16 %f117, %rs27;}

	// end inline asm
	sub.f32 	%f123, %f16, %f117;
	mul.f32 	%f124, %f123, %f123;
	setp.lt.f32 	%p34, %f124, %f122;
	selp.b32 	%r90, %r89, %r88, %p34;
	selp.f32 	%f125, %f124, %f122, %p34;
	add.s32 	%r91, %r100, 2;
	ld.global.u16 	%rs28, [%rd18+4];
	// begin inline asm
	{  cvt.f32.f16 %f118, %rs28;}

	// end inline asm
	sub.f32 	%f126, %f16, %f118;
	mul.f32 	%f127, %f126, %f126;
	setp.lt.f32 	%p35, %f127, %f125;
	selp.b32 	%r92, %r91, %r90, %p35;
	selp.f32 	%f128, %f127, %f125, %p35;
	add.s32 	%r93, %r100, 3;
	ld.global.u16 	%rs29, [%rd18+6];
	// begin inline asm
	{  cvt.f32.f16 %f119, %rs29;}

	// end inline asm
	sub.f32 	%f129, %f16, %f119;
	mul.f32 	%f130, %f129, %f129;
	setp.lt.f32 	%p36, %f130, %f128;
	selp.b32 	%r108, %r93, %r92, %p36;
	selp.f32 	%f143, %f130, %f128, %p36;
	add.s32 	%r100, %r100, 4;
$L__BB0_11:
	setp.eq.s32 	%p37, %r17, 0;
	@%p37 bra 	$L__BB0_14;
	mul.wide.u32 	%rd19, %r100, 2;
	add.s64 	%rd25, %rd1, %rd19;
	neg.s32 	%r105, %r17;
$L__BB0_13:
	.pragma "nounroll";
	ld.global.u16 	%rs30, [%rd25];
	// begin inline asm
	{  cvt.f32.f16 %f131, %rs30;}

	// end inline asm
	sub.f32 	%f132, %f16, %f131;
	mul.f32 	%f133, %f132, %f132;
	setp.lt.f32 	%p38, %f133, %f143;
	selp.b32 	%r108, %r100, %r108, %p38;
	selp.f32 	%f143, %f133, %f143, %p38;
	add.s32 	%r100, %r100, 1;
	add.s64 	%rd25, %rd25, 2;
	add.s32 	%r105, %r105, 1;
	setp.ne.s32 	%p39, %r105, 0;
	@%p39 bra 	$L__BB0_13;
$L__BB0_14:
	cvta.to.global.u64 	%rd20, %rd9;
	mul.wide.s32 	%rd21, %r1, 4;
	add.s64 	%rd22, %rd20, %rd21;
	st.global.u32 	[%rd22], %r108;
	cvta.to.global.u64 	%rd23, %rd10;
	atom.global.add.f32 	%f134, [%rd23], %f143;
$L__BB0_15:
	ret;

}
	// .globl	_Z16zero_sums_kernelPfPii
.visible .entry _Z16zero_sums_kernelPfPii(
	.param .u64 .ptr .align 1 _Z16zero_sums_kernelPfPii_param_0,
	.param .u64 .ptr .align 1 _Z16zero_sums_kernelPfPii_param_1,
	.param .u32 _Z16zero_sums_kernelPfPii_param_2
)
{
	.reg .pred 	%p<2>;
	.reg .b32 	%r<7>;
	.reg .b64 	%rd<8>;

	ld.param.u64 	%rd1, [_Z16zero_sums_kernelPfPii_param_0];
	ld.param.u64 	%rd2, [_Z16zero_sums_kernelPfPii_param_1];
	ld.param.u32 	%r2, [_Z16zero_sums_kernelPfPii_param_2];
	mov.u32 	%r3, %ctaid.x;
	mov.u32 	%r4, %ntid.x;
	mov.u32 	%r5, %tid.x;
	mad.lo.s32 	%r1, %r3, %r4, %r5;
	setp.ge.s32 	%p1, %r1, %r2;
	@%p1 bra 	$L__BB1_2;
	cvta.to.global.u64 	%rd3, %rd1;
	cvta.to.global.u64 	%rd4, %rd2;
	mul.wide.s32 	%rd5, %r1, 4;
	add.s64 	%rd6, %rd3, %rd5;
	mov.b32 	%r6, 0;
	st.global.u32 	[%rd6], %r6;
	add.s64 	%rd7, %rd4, %rd5;
	st.global.u32 	[%rd7], %r6;
$L__BB1_2:
	ret;

}
	// .globl	_Z18update_sums_kernelPK6__halfPKiPfPii
.visible .entry _Z18update_sums_kernelPK6__halfPKiPfPii(
	.param .u64 .ptr .align 1 _Z18update_sums_kernelPK6__halfPKiPfPii_param_0,
	.param .u64 .ptr .align 1 _Z18update_sums_kernelPK6__halfPKiPfPii_param_1,
	.param .u64 .ptr .align 1 _Z18update_sums_kernelPK6__halfPKiPfPii_param_2,
	.param .u64 .ptr .align 1 _Z18update_sums_kernelPK6__halfPKiPfPii_param_3,
	.param .u32 _Z18update_sums_kernelPK6__halfPKiPfPii_param_4
)
{
	.reg .pred 	%p<2>;
	.reg .b16 	%rs<2>;
	.reg .b32 	%r<8>;
	.reg .b32 	%f<3>;
	.reg .b64 	%rd<16>;

	ld.param.u64 	%rd1, [_Z18update_sums_kernelPK6__halfPKiPfPii_param_0];
	ld.param.u64 	%rd2, [_Z18update_sums_kernelPK6__halfPKiPfPii_param_1];
	ld.param.u64 	%rd3, [_Z18update_sums_kernelPK6__halfPKiPfPii_param_2];
	ld.param.u64 	%rd4, [_Z18update_sums_kernelPK6__halfPKiPfPii_param_3];
	ld.param.u32 	%r2, [_Z18update_sums_kernelPK6__halfPKiPfPii_param_4];
	mov.u32 	%r3, %ctaid.x;
	mov.u32 	%r4, %ntid.x;
	mov.u32 	%r5, %tid.x;
	mad.lo.s32 	%r1, %r3, %r4, %r5;
	setp.ge.s32 	%p1, %r1, %r2;
	@%p1 bra 	$L__BB2_2;
	cvta.to.global.u64 	%rd5, %rd2;
	cvta.to.global.u64 	%rd6, %rd1;
	cvta.to.global.u64 	%rd7, %rd3;
	cvta.to.global.u64 	%rd8, %rd4;
	mul.wide.s32 	%rd9, %r1, 4;
	add.s64 	%rd10, %rd5, %rd9;
	ld.global.u32 	%r6, [%rd10];
	mul.wide.s32 	%rd11, %r6, 4;
	add.s64 	%rd12, %rd7, %rd11;
	mul.wide.s32 	%rd13, %r1, 2;
	add.s64 	%rd14, %rd6, %rd13;
	ld.global.u16 	%rs1, [%rd14];
	// begin inline asm
	{  cvt.f32.f16 %f1, %rs1;}

	// end inline asm
	atom.global.add.f32 	%f2, [%rd12], %f1;
	add.s64 	%rd15, %rd8, %rd11;
	atom.global.add.u32 	%r7, [%rd15], 1;
$L__BB2_2:
	ret;

}
	// .globl	_Z23update_centroids_kernelPK6__halfPS_PKfPKii
.visible .entry _Z23update_centroids_kernelPK6__halfPS_PKfPKii(
	.param .u64 .ptr .align 1 _Z23update_centroids_kernelPK6__halfPS_PKfPKii_param_0,
	.param .u64 .ptr .align 1 _Z23update_centroids_kernelPK6__halfPS_PKfPKii_param_1,
	.param .u64 .ptr .align 1 _Z23update_centroids_kernelPK6__halfPS_PKfPKii_param_2,
	.param .u64 .ptr .align 1 _Z23update_centroids_kernelPK6__halfPS_PKfPKii_param_3,
	.param .u32 _Z23update_centroids_kernelPK6__halfPS_PKfPKii_param_4
)
{
	.reg .pred 	%p<3>;
	.reg .b16 	%rs<3>;
	.reg .b32 	%r<7>;
	.reg .b32 	%f<4>;
	.reg .b64 	%rd<17>;

	ld.param.u64 	%rd2, [_Z23update_centroids_kernelPK6__halfPS_PKfPKii_param_0];
	ld.param.u64 	%rd5, [_Z23update_centroids_kernelPK6__halfPS_PKfPKii_param_1];
	ld.param.u64 	%rd3, [_Z23update_centroids_kernelPK6__halfPS_PKfPKii_param_2];
	ld.param.u64 	%rd4, [_Z23update_centroids_kernelPK6__halfPS_PKfPKii_param_3];
	ld.param.u32 	%r3, [_Z23update_centroids_kernelPK6__halfPS_PKfPKii_param_4];
	cvta.to.global.u64 	%rd1, %rd5;
	mov.u32 	%r4, %ctaid.x;
	mov.u32 	%r5, %ntid.x;
	mov.u32 	%r6, %tid.x;
	mad.lo.s32 	%r1, %r4, %r5, %r6;
	setp.ge.s32 	%p1, %r1, %r3;
	@%p1 bra 	$L__BB3_4;
	cvta.to.global.u64 	%rd6, %rd4;
	mul.wide.s32 	%rd7, %r1, 4;
	add.s64 	%rd8, %rd6, %rd7;
	ld.global.u32 	%r2, [%rd8];
	setp.lt.s32 	%p2, %r2, 1;
	@%p2 bra 	$L__BB3_3;
	cvta.to.global.u64 	%rd12, %rd3;
	add.s64 	%rd14, %rd12, %rd7;
	ld.global.f32 	%f2, [%rd14];
	cvt.rn.f32.u32 	%f3, %r2;
	div.rn.f32 	%f1, %f2, %f3;
	// begin inline asm
	{  cvt.rn.f16.f32 %rs2, %f1;}

	// end inline asm
	mul.wide.s32 	%rd15, %r1, 2;
	add.s64 	%rd16, %rd1, %rd15;
	st.global.u16 	[%rd16], %rs2;
	bra.uni 	$L__BB3_4;
$L__BB3_3:
	mul.wide.s32 	%rd9, %r1, 2;
	add.s64 	%rd10, %rd1, %rd9;
	cvta.to.global.u64 	%rd11, %rd2;
	ld.global.u16 	%rs1, [%rd11];
	st.global.u16 	[%rd10], %rs1;
$L__BB3_4:
	ret;

}


// ===== COMPILED SASS (sm_100) =====

	.target	sm_100

	.elftype	@"ET_EXEC"


//--------------------- .note.nv.tkinfo           --------------------------
	.section	.note.nv.tkinfo,"",@"SHT_NOTE"
	.sectionflags	@"SHF_NOTE_NV_TKINFO"
	.tkinfo
        /*0018*/ 	.word	0x00000002
        /*0030*/ 	.string	""
        /*0030*/ 	.string	"ptxas"
        /*0030*/ 	.string	"Cuda compilation tools, release 13.0, V13.0.88"
        /*0030*/ 	.string	"Build cuda_13.0.r13.0/compiler.36424714_0"
        /*0030*/ 	.string	"-arch sm_100 -m 64 "



//--------------------- .note.nv.cuinfo           --------------------------
	.section	.note.nv.cuinfo,"",@"SHT_NOTE"
	.sectionflags	@"SHF_NOTE_NV_CUINFO"
        /*0018*/ 	.short	0x0002
        /*001a*/ 	.short	0x0064
        /*001c*/ 	.short	0x0082
	.zero		2


//--------------------- .nv.info                  --------------------------
	.section	.nv.info,"",@"SHT_CUDA_INFO"
	.align	4


	//----- nvinfo : EIATTR_REGCOUNT
	.align		4
        /*0000*/ 	.byte	0x04, 0x2f
        /*0002*/ 	.short	(.L_1 - .L_0)
	.align		4
.L_0:
        /*0004*/ 	.word	index@(_Z17assignment_kernelPK6__halfS1_PiPfii)
        /*0008*/ 	.word	0x0000001e


	//----- nvinfo : EIATTR_FRAME_SIZE
	.align		4
.L_1:
        /*000c*/ 	.byte	0x04, 0x11
        /*000e*/ 	.short	(.L_3 - .L_2)
	.align		4
.L_2:
        /*0010*/ 	.word	index@(_Z17assignment_kernelPK6__halfS1_PiPfii)
        /*0014*/ 	.word	0x00000000


	//----- nvinfo : EIATTR_REGCOUNT
	.align		4
.L_3:
        /*0018*/ 	.byte	0x04, 0x2f
        /*001a*/ 	.short	(.L_5 - .L_4)
	.align		4
.L_4:
        /*001c*/ 	.word	index@(_Z16zero_sums_kernelPfPii)
        /*0020*/ 	.word	0x0000000a


	//----- nvinfo : EIATTR_FRAME_SIZE
	.align		4
.L_5:
        /*0024*/ 	.byte	0x04, 0x11
        /*0026*/ 	.short	(.L_7 - .L_6)
	.align		4
.L_6:
        /*0028*/ 	.word	index@(_Z16zero_sums_kernelPfPii)
        /*002c*/ 	.word	0x00000000


	//----- nvinfo : EIATTR_REGCOUNT
	.align		4
.L_7:
        /*0030*/ 	.byte	0x04, 0x2f
        /*0032*/ 	.short	(.L_9 - .L_8)
	.align		4
.L_8:
        /*0034*/ 	.word	index@(_Z18update_sums_kernelPK6__halfPKiPfPii)
        /*0038*/ 	.word	0x00000010


	//----- nvinfo : EIATTR_FRAME_SIZE
	.align		4
.L_9:
        /*003c*/ 	.byte	0x04, 0x11
        /*003e*/ 	.short	(.L_11 - .L_10)
	.align		4
.L_10:
        /*0040*/ 	.word	index@(_Z18update_sums_kernelPK6__halfPKiPfPii)
        /*0044*/ 	.word	0x00000000


	//----- nvinfo : EIATTR_REGCOUNT
	.align		4
.L_11:
        /*0048*/ 	.byte	0x04, 0x2f
        /*004a*/ 	.short	(.L_13 - .L_12)
	.align		4
.L_12:
        /*004c*/ 	.word	index@(_Z23update_centroids_kernelPK6__halfPS_PKfPKii)
        /*0050*/ 	.word	0x00000010


	//----- nvinfo : EIATTR_FRAME_SIZE
	.align		4
.L_13:
        /*0054*/ 	.byte	0x04, 0x11
        /*0056*/ 	.short	(.L_15 - .L_14)
	.align		4
.L_14:
        /*0058*/ 	.word	index@($__internal_0_$__cuda_sm3x_div_rn_noftz_f32_slowpath)
        /*005c*/ 	.word	0x00000000


	//----- nvinfo : EIATTR_FRAME_SIZE
	.align		4
.L_15:
        /*0060*/ 	.byte	0x04, 0x11
        /*0062*/ 	.short	(.L_17 - .L_16)
	.align		4
.L_16:
        /*0064*/ 	.word	index@(_Z23update_centroids_kernelPK6__halfPS_PKfPKii)
        /*0068*/ 	.word	0x00000000


	//----- nvinfo : EIATTR_MIN_STACK_SIZE
	.align		4
.L_17:
        /*006c*/ 	.byte	0x04, 0x12
        /*006e*/ 	.short	(.L_19 - .L_18)
	.align		4
.L_18:
        /*0070*/ 	.word	index@(_Z23update_centroids_kernelPK6__halfPS_PKfPKii)
        /*0074*/ 	.word	0x00000000


	//----- nvinfo : EIATTR_MIN_STACK_SIZE
	.align		4
.L_19:
        /*0078*/ 	.byte	0x04, 0x12
        /*007a*/ 	.short	(.L_21 - .L_20)
	.align		4
.L_20:
        /*007c*/ 	.word	index@(_Z18update_sums_kernelPK6__halfPKiPfPii)
        /*0080*/ 	.word	0x00000000


	//----- nvinfo : EIATTR_MIN_STACK_SIZE
	.align		4
.L_21:
        /*0084*/ 	.byte	0x04, 0x12
        /*0086*/ 	.short	(.L_23 - .L_22)
	.align		4
.L_22:
        /*0088*/ 	.word	index@(_Z16zero_sums_kernelPfPii)
        /*008c*/ 	.word	0x00000000


	//----- nvinfo : EIATTR_MIN_STACK_SIZE
	.align		4
.L_23:
        /*0090*/ 	.byte	0x04, 0x12
        /*0092*/ 	.short	(.L_25 - .L_24)
	.align		4
.L_24:
        /*0094*/ 	.word	index@(_Z17assignment_kernelPK6__halfS1_PiPfii)
        /*0098*/ 	.word	0x00000000
.L_25:


//--------------------- .nv.compat                --------------------------
	.section	.nv.compat,"",@"SHT_CUDA_COMPAT_INFO"
	.align	4
        /*0000*/ 	.byte	0x02, 0x09, 0x00, 0x00, 0x02, 0x02, 0x01, 0x00, 0x02, 0x05, 0x05, 0x00, 0x03, 0x07, 0x01, 0x01
        /*0010*/ 	.byte	0x02, 0x03, 0x00, 0x00, 0x02, 0x06, 0x01, 0x00, 0x04, 0x0b, 0x08, 0x00, 0x01, 0x00, 0x00, 0x00
        /*0020*/ 	.byte	0x00, 0x00, 0x00, 0x00


//--------------------- .nv.info._Z23update_centroids_kernelPK6__halfPS_PKfPKii --------------------------
	.section	.nv.info._Z23update_centroids_kernelPK6__halfPS_PKfPKii,"",@"SHT_CUDA_INFO"
	.sectionflags	@""
	.align	4


	//----- nvinfo : EIATTR_CUDA_API_VERSION
	.align		4
        /*0000*/ 	.byte	0x04, 0x37
        /*0002*/ 	.short	(.L_27 - .L_26)
.L_26:
        /*0004*/ 	.word	0x00000082


	//----- nvinfo : EIATTR_KPARAM_INFO
	.align		4
.L_27:
        /*0008*/ 	.byte	0x04, 0x17
        /*000a*/ 	.short	(.L_29 - .L_28)
.L_28:
        /*000c*/ 	.word	0x00000000
        /*0010*/ 	.short	0x0004
        /*0012*/ 	.short	0x0020
        /*0014*/ 	.byte	0x00, 0xf0, 0x11, 0x00


	//----- nvinfo : EIATTR_KPARAM_INFO
	.align		4
.L_29:
        /*0018*/ 	.byte	0x04, 0x17
        /*001a*/ 	.short	(.L_31 - .L_30)
.L_30:
        /*001c*/ 	.word	0x00000000
        /*0020*/ 	.short	0x0003
        /*0022*/ 	.short	0x0018
        /*0024*/ 	.byte	0x00, 0xf5, 0x21, 0x00


	//----- nvinfo : EIATTR_KPARAM_INFO
	.align		4
.L_31:
        /*0028*/ 	.byte	0x04, 0x17
        /*002a*/ 	.short	(.L_33 - .L_32)
.L_32:
        /*002c*/ 	.word	0x00000000
        /*0030*/ 	.short	0x0002
        /*0032*/ 	.short	0x0010
        /*0034*/ 	.byte	0x00, 0xf5, 0x21, 0x00


	//----- nvinfo : EIATTR_KPARAM_INFO
	.align		4
.L_33:
        /*0038*/ 	.byte	0x04, 0x17
        /*003a*/ 	.short	(.L_35 - .L_34)
.L_34:
        /*003c*/ 	.word	0x00000000
        /*0040*/ 	.short	0x0001
        /*0042*/ 	.short	0x0008
        /*0044*/ 	.byte	0x00, 0xf5, 0x21, 0x00


	//----- nvinfo : EIATTR_KPARAM_INFO
	.align		4
.L_35:
        /*0048*/ 	.byte	0x04, 0x17
        /*004a*/ 	.short	(.L_37 - .L_36)
.L_36:
        /*004c*/ 	.word	0x00000000
        /*0050*/ 	.short	0x0000
        /*0052*/ 	.short	0x0000
        /*0054*/ 	.byte	0x00, 0xf5, 0x21, 0x00


	//----- nvinfo : EIATTR_SPARSE_MMA_MASK
	.align		4
.L_37:
        /*0058*/ 	.byte	0x03, 0x50
        /*005a*/ 	.short	0x0000


	//----- nvinfo : EIATTR_MAXREG_COUNT
	.align		4
        /*005c*/ 	.byte	0x03, 0x1b
        /*005e*/ 	.short	0x00ff


	//----- nvinfo : EIATTR_MERCURY_ISA_VERSION
	.align		4
        /*0060*/ 	.byte	0x03, 0x5f
        /*0062*/ 	.short	0x0101


	//----- nvinfo : EIATTR_VRC_CTA_INIT_COUNT
	.align		4
        /*0064*/ 	.byte	0x02, 0x4a
	.zero		1
	.zero		1


	//----- nvinfo : EIATTR_EXIT_INSTR_OFFSETS
	.align		4
        /*0068*/ 	.byte	0x04, 0x1c
        /*006a*/ 	.short	(.L_39 - .L_38)


	//   ....[0]....
.L_38:
        /*006c*/ 	.word	0x00000070


	//   ....[1]....
        /*0070*/ 	.word	0x00000230


	//   ....[2]....
        /*0074*/ 	.word	0x00000290


	//----- nvinfo : EIATTR_CRS_STACK_SIZE
	.align		4
.L_39:
        /*0078*/ 	.byte	0x04, 0x1e
        /*007a*/ 	.short	(.L_41 - .L_40)
.L_40:
        /*007c*/ 	.word	0x00000000


	//----- nvinfo : EIATTR_CBANK_PARAM_SIZE
	.align		4
.L_41:
        /*0080*/ 	.byte	0x03, 0x19
        /*0082*/ 	.short	0x0024


	//----- nvinfo : EIATTR_PARAM_CBANK
	.align		4
        /*0084*/ 	.byte	0x04, 0x0a
        /*0086*/ 	.short	(.L_43 - .L_42)
	.align		4
.L_42:
        /*0088*/ 	.word	index@(.nv.constant0._Z23update_centroids_kernelPK6__halfPS_PKfPKii)
        /*008c*/ 	.short	0x0380
        /*008e*/ 	.short	0x0024


	//----- nvinfo : EIATTR_SW_WAR
	.align		4
.L_43:
        /*0090*/ 	.byte	0x04, 0x36
        /*0092*/ 	.short	(.L_45 - .L_44)
.L_44:
        /*0094*/ 	.word	0x00000008
.L_45:


//--------------------- .nv.info._Z18update_sums_kernelPK6__halfPKiPfPii --------------------------
	.section	.nv.info._Z18update_sums_kernelPK6__halfPKiPfPii,"",@"SHT_CUDA_INFO"
	.sectionflags	@""
	.align	4


	//----- nvinfo : EIATTR_CUDA_API_VERSION
	.align		4
        /*0000*/ 	.byte	0x04, 0x37
        /*0002*/ 	.short	(.L_47 - .L_46)
.L_46:
        /*0004*/ 	.word	0x00000082


	//----- nvinfo : EIATTR_KPARAM_INFO
	.align		4
.L_47:
        /*0008*/ 	.byte	0x04, 0x17
        /*000a*/ 	.short	(.L_49 - .L_48)
.L_48:
        /*000c*/ 	.word	0x00000000
        /*0010*/ 	.short	0x0004
        /*0012*/ 	.short	0x0020
        /*0014*/ 	.byte	0x00, 0xf0, 0x11, 0x00


	//----- nvinfo : EIATTR_KPARAM_INFO
	.align		4
.L_49:
        /*0018*/ 	.byte	0x04, 0x17
        /*001a*/ 	.short	(.L_51 - .L_50)
.L_50:
        /*001c*/ 	.word	0x00000000
        /*0020*/ 	.short	0x0003
        /*0022*/ 	.short	0x0018
        /*0024*/ 	.byte	0x00, 0xf5, 0x21, 0x00


	//----- nvinfo : EIATTR_KPARAM_INFO
	.align		4
.L_51:
        /*0028*/ 	.byte	0x04, 0x17
        /*002a*/ 	.short	(.L_53 - .L_52)
.L_52:
        /*002c*/ 	.word	0x00000000
        /*0030*/ 	.short	0x0002
        /*0032*/ 	.short	0x0010
        /*0034*/ 	.byte	0x00, 0xf5, 0x21, 0x00


	//----- nvinfo : EIATTR_KPARAM_INFO
	.align		4
.L_53:
        /*0038*/ 	.byte	0x04, 0x17
        /*003a*/ 	.short	(.L_55 - .L_54)
.L_54:
        /*003c*/ 	.word	0x00000000
        /*0040*/ 	.short	0x0001
        /*0042*/ 	.short	0x0008
        /*0044*/ 	.byte	0x00, 0xf5, 0x21, 0x00


	//----- nvinfo : EIATTR_KPARAM_INFO
	.align		4
.L_55:
        /*0048*/ 	.byte	0x04, 0x17
        /*004a*/ 	.short	(.L_57 - .L_56)
.L_56:
        /*004c*/ 	.word	0x00000000
        /*0050*/ 	.short	0x0000
        /*0052*/ 	.short	0x0000
        /*0054*/ 	.byte	0x00, 0xf5, 0x21, 0x00


	//----- nvinfo : EIATTR_SPARSE_MMA_MASK
	.align		4
.L_57:
        /*0058*/ 	.byte	0x03, 0x50
        /*005a*/ 	.short	0x0000


	//----- nvinfo : EIATTR_MAXREG_COUNT
	.align		4
        /*005c*/ 	.byte	0x03, 0x1b
        /*005e*/ 	.short	0x00ff


	//----- nvinfo : EIATTR_MERCURY_ISA_VERSION
	.align		4
        /*0060*/ 	.byte	0x03, 0x5f
        /*0062*/ 	.short	0x0101


	//----- nvinfo : EIATTR_VRC_CTA_INIT_COUNT
	.align		4
        /*0064*/ 	.byte	0x02, 0x4a
	.zero		1
	.zero		1


	//----- nvinfo : EIATTR_EXIT_INSTR_OFFSETS
	.align		4
        /*0068*/ 	.byte	0x04, 0x1c
        /*006a*/ 	.short	(.L_59 - .L_58)


	//   ....[0]....
.L_58:
        /*006c*/ 	.word	0x00000070


	//   ....[1]....
        /*0070*/ 	.word	0x00000170


	//----- nvinfo : EIATTR_CBANK_PARAM_SIZE
	.align		4
.L_59:
        /*0074*/ 	.byte	0x03, 0x19
        /*0076*/ 	.short	0x0024


	//----- nvinfo : EIATTR_PARAM_CBANK
	.align		4
        /*0078*/ 	.byte	0x04, 0x0a
        /*007a*/ 	.short	(.L_61 - .L_60)
	.align		4
.L_60:
        /*007c*/ 	.word	index@(.nv.constant0._Z18update_sums_kernelPK6__halfPKiPfPii)
        /*0080*/ 	.short	0x0380
        /*0082*/ 	.short	0x0024


	//----- nvinfo : EIATTR_SW_WAR
	.align		4
.L_61:
        /*0084*/ 	.byte	0x04, 0x36
        /*0086*/ 	.short	(.L_63 - .L_62)
.L_62:
        /*0088*/ 	.word	0x00000008
.L_63:


//--------------------- .nv.info._Z16zero_sums_kernelPfPii --------------------------
	.section	.nv.info._Z16zero_sums_kernelPfPii,"",@"SHT_CUDA_INFO"
	.sectionflags	@""
	.align	4


	//----- nvinfo : EIATTR_CUDA_API_VERSION
	.align		4
        /*0000*/ 	.byte	0x04, 0x37
        /*0002*/ 	.short	(.L_65 - .L_64)
.L_64:
        /*0004*/ 	.word	0x00000082


	//----- nvinfo : EIATTR_KPARAM_INFO
	.align		4
.L_65:
        /*0008*/ 	.byte	0x04, 0x17
        /*000a*/ 	.short	(.L_67 - .L_66)
.L_66:
        /*000c*/ 	.word	0x00000000
        /*0010*/ 	.short	0x0002
        /*0012*/ 	.short	0x0010
        /*0014*/ 	.byte	0x00, 0xf0, 0x11, 0x00


	//----- nvinfo : EIATTR_KPARAM_INFO
	.align		4
.L_67:
        /*0018*/ 	.byte	0x04, 0x17
        /*001a*/ 	.short	(.L_69 - .L_68)
.L_68:
        /*001c*/ 	.word	0x00000000
        /*0020*/ 	.short	0x0001
        /*0022*/ 	.short	0x0008
        /*0024*/ 	.byte	0x00, 0xf5, 0x21, 0x00


	//----- nvinfo : EIATTR_KPARAM_INFO
	.align		4
.L_69:
        /*0028*/ 	.byte	0x04, 0x17
        /*002a*/ 	.short	(.L_71 - .L_70)
.L_70:
        /*002c*/ 	.word	0x00000000
        /*0030*/ 	.short	0x0000
        /*0032*/ 	.short	0x0000
        /*0034*/ 	.byte	0x00, 0xf5, 0x21, 0x00


	//----- nvinfo : EIATTR_SPARSE_MMA_MASK
	.align		4
.L_71:
        /*0038*/ 	.byte	0x03, 0x50
        /*003a*/ 	.short	0x0000


	//----- nvinfo : EIATTR_MAXREG_COUNT
	.align		4
        /*003c*/ 	.byte	0x03, 0x1b
        /*003e*/ 	.short	0x00ff


	//----- nvinfo : EIATTR_MERCURY_ISA_VERSION
	.align		4
        /*0040*/ 	.byte	0x03, 0x5f
        /*0042*/ 	.short	0x0101


	//----- nvinfo : EIATTR_VRC_CTA_INIT_COUNT
	.align		4
        /*0044*/ 	.byte	0x02, 0x4a
	.zero		1
	.zero		1


	//----- nvinfo : EIATTR_EXIT_INSTR_OFFSETS
	.align		4
        /*0048*/ 	.byte	0x04, 0x1c
        /*004a*/ 	.short	(.L_73 - .L_72)


	//   ....[0]....
.L_72:
        /*004c*/ 	.word	0x00000070


	//   ....[1]....
        /*0050*/ 	.word	0x000000f0


	//----- nvinfo : EIATTR_CBANK_PARAM_SIZE
	.align		4
.L_73:
        /*0054*/ 	.byte	0x03, 0x19
        /*0056*/ 	.short	0x0014


	//----- nvinfo : EIATTR_PARAM_CBANK
	.align		4
        /*0058*/ 	.byte	0x04, 0x0a
        /*005a*/ 	.short	(.L_75 - .L_74)
	.align		4
.L_74:
        /*005c*/ 	.word	index@(.nv.constant0._Z16zero_sums_kernelPfPii)
        /*0060*/ 	.short	0x0380
        /*0062*/ 	.short	0x0014


	//----- nvinfo : EIATTR_SW_WAR
	.align		4
.L_75:
        /*0064*/ 	.byte	0x04, 0x36
        /*0066*/ 	.short	(.L_77 - .L_76)
.L_76:
        /*0068*/ 	.word	0x00000008
.L_77:


//--------------------- .nv.info._Z17assignment_kernelPK6__halfS1_PiPfii --------------------------
	.section	.nv.info._Z17assignment_kernelPK6__halfS1_PiPfii,"",@"SHT_CUDA_INFO"
	.sectionflags	@""
	.align	4


	//----- nvinfo : EIATTR_CUDA_API_VERSION
	.align		4
        /*0000*/ 	.byte	0x04, 0x37
        /*0002*/ 	.short	(.L_79 - .L_78)
.L_78:
        /*0004*/ 	.word	0x00000082


	//----- nvinfo : EIATTR_KPARAM_INFO
	.align		4
.L_79:
        /*0008*/ 	.byte	0x04, 0x17
        /*000a*/ 	.short	(.L_81 - .L_80)
.L_80:
        /*000c*/ 	.word	0x00000000
        /*0010*/ 	.short	0x0005
        /*0012*/ 	.short	0x0024
        /*0014*/ 	.byte	0x00, 0xf0, 0x11, 0x00


	//----- nvinfo : EIATTR_KPARAM_INFO
	.align		4
.L_81:
        /*0018*/ 	.byte	0x04, 0x17
        /*001a*/ 	.short	(.L_83 - .L_82)
.L_82:
        /*001c*/ 	.word	0x00000000
        /*0020*/ 	.short	0x0004
        /*0022*/ 	.short	0x0020
        /*0024*/ 	.byte	0x00, 0xf0, 0x11, 0x00


	//----- nvinfo : EIATTR_KPARAM_INFO
	.align		4
.L_83:
        /*0028*/ 	.byte	0x04, 0x17
        /*002a*/ 	.short	(.L_85 - .L_84)
.L_84:
        /*002c*/ 	.word	0x00000000
        /*0030*/ 	.short	0x0003
        /*0032*/ 	.short	0x0018
        /*0034*/ 	.byte	0x00, 0xf5, 0x21, 0x00


	//----- nvinfo : EIATTR_KPARAM_INFO
	.align		4
.L_85:
        /*0038*/ 	.byte	0x04, 0x17
        /*003a*/ 	.short	(.L_87 - .L_86)
.L_86:
        /*003c*/ 	.word	0x00000000
        /*0040*/ 	.short	0x0002
        /*0042*/ 	.short	0x0010
        /*0044*/ 	.byte	0x00, 0xf5, 0x21, 0x00


	//----- nvinfo : EIATTR_KPARAM_INFO
	.align		4
.L_87:
        /*0048*/ 	.byte	0x04, 0x17
        /*004a*/ 	.short	(.L_89 - .L_88)
.L_88:
        /*004c*/ 	.word	0x00000000
        /*0050*/ 	.short	0x0001
        /*0052*/ 	.short	0x0008
        /*0054*/ 	.byte	0x00, 0xf5, 0x21, 0x00


	//----- nvinfo : EIATTR_KPARAM_INFO
	.align		4
.L_89:
        /*0058*/ 	.byte	0x04, 0x17
        /*005a*/ 	.short	(.L_91 - .L_90)
.L_90:
        /*005c*/ 	.word	0x00000000
        /*0060*/ 	.short	0x0000
        /*0062*/ 	.short	0x0000
        /*0064*/ 	.byte	0x00, 0xf5, 0x21, 0x00


	//----- nvinfo : EIATTR_SPARSE_MMA_MASK
	.align		4
.L_91:
        /*0068*/ 	.byte	0x03, 0x50
        /*006a*/ 	.short	0x0000


	//----- nvinfo : EIATTR_MAXREG_COUNT
	.align		4
        /*006c*/ 	.byte	0x03, 0x1b
        /*006e*/ 	.short	0x00ff


	//----- nvinfo : EIATTR_MERCURY_ISA_VERSION
	.align		4
        /*0070*/ 	.byte	0x03, 0x5f
        /*0072*/ 	.short	0x0101


	//----- nvinfo : EIATTR_VRC_CTA_INIT_COUNT
	.align		4
        /*0074*/ 	.byte	0x02, 0x4a
	.zero		1
	.zero		1


	//----- nvinfo : EIATTR_EXIT_INSTR_OFFSETS
	.align		4
        /*0078*/ 	.byte	0x04, 0x1c
        /*007a*/ 	.short	(.L_93 - .L_92)


	//   ....[0]....
.L_92:
        /*007c*/ 	.word	0x00000070


	//   ....[1]....
        /*0080*/ 	.word	0x00001140


	//----- nvinfo : EIATTR_CBANK_PARAM_SIZE
	.align		4
.L_93:
        /*0084*/ 	.byte	0x03, 0x19
        /*0086*/ 	.short	0x0028


	//----- nvinfo : EIATTR_PARAM_CBANK
	.align		4
        /*0088*/ 	.byte	0x04, 0x0a
        /*008a*/ 	.short	(.L_95 - .L_94)
	.align		4
.L_94:
        /*008c*/ 	.word	index@(.nv.constant0._Z17assignment_kernelPK6__halfS1_PiPfii)
        /*0090*/ 	.short	0x0380
        /*0092*/ 	.short	0x0028


	//----- nvinfo : EIATTR_SW_WAR
	.align		4
.L_95:
        /*0094*/ 	.byte	0x04, 0x36
        /*0096*/ 	.short	(.L_97 - .L_96)
.L_96:
        /*0098*/ 	.word	0x00000008
.L_97:


//--------------------- .nv.callgraph             --------------------------
	.section	.nv.callgraph,"",@"SHT_CUDA_CALLGRAPH"
	.align	4
	.sectionentsize	8
	.align		4
        /*0000*/ 	.word	0x00000000
	.align		4
        /*0004*/ 	.word	0xffffffff
	.align		4
        /*0008*/ 	.word	0x00000000
	.align		4
        /*000c*/ 	.word	0xfffffffe
	.align		4
        /*0010*/ 	.word	0x00000000
	.align		4
        /*0014*/ 	.word	0xfffffffd
	.align		4
        /*0018*/ 	.word	0x00000000
	.align		4
        /*001c*/ 	.word	0xfffffffc


//--------------------- .text._Z23update_centroids_kernelPK6__halfPS_PKfPKii --------------------------
	.section	.text._Z23update_centroids_kernelPK6__halfPS_PKfPKii,"ax",@progbits
	.align	128
        .global         _Z23update_centroids_kernelPK6__halfPS_PKfPKii
        .type           _Z23update_centroids_kernelPK6__halfPS_PKfPKii,@function
        .size           _Z23update_centroids_kernelPK6__halfPS_PKfPKii,(.L_x_24 - _Z23update_centroids_kernelPK6__halfPS_PKfPKii)
        .other          _Z23update_centroids_kernelPK6__halfPS_PKfPKii,@"STO_CUDA_ENTRY STV_DEFAULT"
_Z23update_centroids_kernelPK6__halfPS_PKfPKii:
.text._Z23update_centroids_kernelPK6__halfPS_PKfPKii:
[----:B------:R-:W-:Y:S01]  /*0000*/  LDC R1, c[0x0][0x37c] ;  /* 0x0000df00ff017b82 */ /* 0x000fe20000000800 */
[----:B------:R-:W0:Y:S07]  /*0010*/  S2R R3, SR_TID.X ;  /* 0x0000000000037919 */ /* 0x000e2e0000002100 */
[----:B------:R-:W0:Y:S01]  /*0020*/  S2UR UR4, SR_CTAID.X ;  /* 0x00000000000479c3 */ /* 0x000e220000002500 */
[----:B------:R-:W1:Y:S07]  /*0030*/  LDCU UR5, c[0x0][0x3a0] ;  /* 0x00007400ff0577ac */ /* 0x000e6e0008000800 */
[----:B------:R-:W0:Y:S02]  /*0040*/  LDC R2, c[0x0][0x360] ;  /* 0x0000d800ff027b82 */ /* 0x000e240000000800 */
[----:B0-----:R-:W-:-:S05]  /*0050*/  IMAD R2, R2, UR4, R3 ;  /* 0x0000000402027c24 */ /* 0x001fca000f8e0203 */
[----:B-1----:R-:W-:-:S13]  /*0060*/  ISETP.GE.AND P0, PT, R2, UR5, PT ;  /* 0x0000000502007c0c */ /* 0x002fda000bf06270 */
[----:B------:R-:W-:Y:S05]  /*0070*/  @P0 EXIT ;  /* 0x000000000000094d */ /* 0x000fea0003800000 */
[----:B------:R-:W0:Y:S01]  /*0080*/  LDC.64 R4, c[0x0][0x398] ;  /* 0x0000e600ff047b82 */ /* 0x000e220000000a00 */
[----:B------:R-:W1:Y:S01]  /*0090*/  LDCU.64 UR4, c[0x0][0x358] ;  /* 0x00006b00ff0477ac */ /* 0x000e620008000a00 */
[----:B0-----:R-:W-:-:S05]  /*00a0*/  IMAD.WIDE R4, R2, 0x4, R4 ;  /* 0x0000000402047825 */ /* 0x001fca00078e0204 */
[----:B-1----:R-:W2:Y:S02]  /*00b0*/  LDG.E R3, desc[UR4][R4.64] ;  /* 0x0000000404037981 */ /* 0x002ea4000c1e1900 */
[----:B--2---:R-:W-:-:S13]  /*00c0*/  ISETP.GE.AND P0, PT, R3, 0x1, PT ;  /* 0x000000010300780c */ /* 0x004fda0003f06270 */
[----:B------:R-:W-:Y:S05]  /*00d0*/  @!P0 BRA `(.L_x_0) ;  /* 0x0000000000588947 */ /* 0x000fea0003800000 */
[----:B------:R-:W0:Y:S02]  /*00e0*/  LDC.64 R4, c[0x0][0x390] ;  /* 0x0000e400ff047b82 */ /* 0x000e240000000a00 */
[----:B0-----:R-:W-:-:S05]  /*00f0*/  IMAD.WIDE R4, R2, 0x4, R4 ;  /* 0x0000000402047825 */ /* 0x001fca00078e0204 */
[----:B------:R-:W2:Y:S01]  /*0100*/  LDG.E R0, desc[UR4][R4.64] ;  /* 0x0000000404007981 */ /* 0x000ea2000c1e1900 */
[----:B------:R-:W-:Y:S01]  /*0110*/  I2FP.F32.U32 R3, R3 ;  /* 0x0000000300037245 */ /* 0x000fe20000201000 */
[----:B------:R-:W-:Y:S03]  /*0120*/  BSSY.RECONVERGENT B0, `(.L_x_1) ;  /* 0x000000c000007945 */ /* 0x000fe60003800200 */
[----:B------:R-:W0:Y:S02]  /*0130*/  MUFU.RCP R6, R3 ;  /* 0x0000000300067308 */ /* 0x000e240000001000 */
[----:B0-----:R-:W-:-:S04]  /*0140*/  FFMA R7, -R3, R6, 1 ;  /* 0x3f80000003077423 */ /* 0x001fc80000000106 */
[----:B------:R-:W-:Y:S02]  /*0150*/  FFMA R7, R6, R7, R6 ;  /* 0x0000000706077223 */ /* 0x000fe40000000006 */
[----:B--2---:R-:W0:Y:S02]  /*0160*/  FCHK P0, R0, R3 ;  /* 0x0000000300007302 */ /* 0x004e240000000000 */
[----:B------:R-:W-:-:S04]  /*0170*/  FFMA R6, R0, R7, RZ ;  /* 0x0000000700067223 */ /* 0x000fc800000000ff */
[----:B------:R-:W-:-:S04]  /*0180*/  FFMA R8, -R3, R6, R0 ;  /* 0x0000000603087223 */ /* 0x000fc80000000100 */
[----:B------:R-:W-:Y:S01]  /*0190*/  FFMA R6, R7, R8, R6 ;  /* 0x0000000807067223 */ /* 0x000fe20000000006 */
[----:B0-----:R-:W-:Y:S06]  /*01a0*/  @!P0 BRA `(.L_x_2) ;  /* 0x00000000000c8947 */ /* 0x001fec0003800000 */
[----:B------:R-:W-:-:S07]  /*01b0*/  MOV R4, 0x1d0 ;  /* 0x000001d000047802 */ /* 0x000fce0000000f00 */
[----:B------:R-:W-:Y:S05]  /*01c0*/  CALL.REL.NOINC `($__internal_0_$__cuda_sm3x_div_rn_noftz_f32_slowpath) ;  /* 0x0000000000347944 */ /* 0x000fea0003c00000 */
[----:B------:R-:W-:-:S07]  /*01d0*/  IMAD.MOV.U32 R6, RZ, RZ, R0 ;  /* 0x000000ffff067224 */ /* 0x000fce00078e0000 */
.L_x_2:
[----:B------:R-:W-:Y:S05]  /*01e0*/  BSYNC.RECONVERGENT B0 ;  /* 0x0000000000007941 */ /* 0x000fea0003800200 */
.L_x_1:
[----:B------:R-:W0:Y:S01]  /*01f0*/  LDC.64 R4, c[0x0][0x388] ;  /* 0x0000e200ff047b82 */ /* 0x000e220000000a00 */
[----:B------:R-:W-:Y:S01]  /*0200*/  F2FP.F16.F32.PACK_AB R6, RZ, R6 ;  /* 0x00000006ff06723e */ /* 0x000fe200000000ff */
[----:B0-----:R-:W-:-:S05]  /*0210*/  IMAD.WIDE R2, R2, 0x2, R4 ;  /* 0x0000000202027825 */ /* 0x001fca00078e0204 */
[----:B------:R-:W-:Y:S01]  /*0220*/  STG.E.U16 desc[UR4][R2.64], R6 ;  /* 0x0000000602007986 */ /* 0x000fe2000c101504 */
[----:B------:R-:W-:Y:S05]  /*0230*/  EXIT ;  /* 0x000000000000794d */ /* 0x000fea0003800000 */
.L_x_0:
[----:B------:R-:W0:Y:S08]  /*0240*/  LDC.64 R4, c[0x0][0x380] ;  /* 0x0000e000ff047b82 */ /* 0x000e300000000a00 */
[----:B------:R-:W1:Y:S01]  /*0250*/  LDC.64 R6, c[0x0][0x388] ;  /* 0x0000e200ff067b82 */ /* 0x000e620000000a00 */
[----:B0-----:R-:W2:Y:S01]  /*0260*/  LDG.E.U16 R5, desc[UR4][R4.64] ;  /* 0x0000000404057981 */ /* 0x001ea2000c1e1500 */
[----:B-1----:R-:W-:-:S05]  /*0270*/  IMAD.WIDE R6, R2, 0x2, R6 ;  /* 0x0000000202067825 */ /* 0x002fca00078e0206 */
[----:B--2---:R-:W-:Y:S01]  /*0280*/  STG.E.U16 desc[UR4][R6.64], R5 ;  /* 0x0000000506007986 */ /* 0x004fe2000c101504 */
[----:B------:R-:W-:Y:S05]  /*0290*/  EXIT ;  /* 0x000000000000794d */ /* 0x000fea0003800000 */
        .weak           $__internal_0_$__cuda_sm3x_div_rn_noftz_f32_slowpath
        .type           $__internal_0_$__cuda_sm3x_div_rn_noftz_f32_slowpath,@function
        .size           $__internal_0_$__cuda_sm3x_div_rn_noftz_f32_slowpath,(.L_x_24 - $__internal_0_$__cuda_sm3x_div_rn_noftz_f32_slowpath)
$__internal_0_$__cuda_sm3x_div_rn_noftz_f32_slowpath:
[--C-:B------:R-:W-:Y:S01]  /*02a0*/  SHF.R.U32.HI R6, RZ, 0x17, R3.reuse ;  /* 0x00000017ff067819 */ /* 0x100fe20000011603 */
[----:B------:R-:W-:Y:S01]  /*02b0*/  BSSY.RECONVERGENT B1, `(.L_x_3) ;  /* 0x0000064000017945 */ /* 0x000fe20003800200 */
[--C-:B------:R-:W-:Y:S01]  /*02c0*/  SHF.R.U32.HI R5, RZ, 0x17, R0.reuse ;  /* 0x00000017ff057819 */ /* 0x100fe20000011600 */
[----:B------:R-:W-:Y:S01]  /*02d0*/  IMAD.MOV.U32 R7, RZ, RZ, R0 ;  /* 0x000000ffff077224 */ /* 0x000fe200078e0000 */
[----:B------:R-:W-:Y:S01]  /*02e0*/  LOP3.LUT R6, R6, 0xff, RZ, 0xc0, !PT ;  /* 0x000000ff06067812 */ /* 0x000fe200078ec0ff */
[----:B------:R-:W-:Y:S01]  /*02f0*/  IMAD.MOV.U32 R8, RZ, RZ, R3 ;  /* 0x000000ffff087224 */ /* 0x000fe200078e0003 */
[----:B------:R-:W-:-:S03]  /*0300*/  LOP3.LUT R5, R5, 0xff, RZ, 0xc0, !PT ;  /* 0x000000ff05057812 */ /* 0x000fc600078ec0ff */
[----:B------:R-:W-:Y:S02]  /*0310*/  VIADD R11, R6, 0xffffffff ;  /* 0xffffffff060b7836 */ /* 0x000fe40000000000 */
[----:B------:R-:W-:-:S03]  /*0320*/  VIADD R10, R5, 0xffffffff ;  /* 0xffffffff050a7836 */ /* 0x000fc60000000000 */
[----:B------:R-:W-:-:S04]  /*0330*/  ISETP.GT.U32.AND P0, PT, R11, 0xfd, PT ;  /* 0x000000fd0b00780c */ /* 0x000fc80003f04070 */
[----:B------:R-:W-:-:S13]  /*0340*/  ISETP.GT.U32.OR P0, PT, R10, 0xfd, P0 ;  /* 0x000000fd0a00780c */ /* 0x000fda0000704470 */
[----:B------:R-:W-:Y:S01]  /*0350*/  @!P0 IMAD.MOV.U32 R9, RZ, RZ, RZ ;  /* 0x000000ffff098224 */ /* 0x000fe200078e00ff */
[----:B------:R-:W-:Y:S06]  /*0360*/  @!P0 BRA `(.L_x_4) ;  /* 0x00000000005c8947 */ /* 0x000fec0003800000 */
[----:B------:R-:W-:Y:S02]  /*0370*/  FSETP.GTU.FTZ.AND P0, PT, |R0|, +INF , PT ;  /* 0x7f8000000000780b */ /* 0x000fe40003f1c200 */
[----:B------:R-:W-:-:S04]  /*0380*/  FSETP.GTU.FTZ.AND P1, PT, |R3|, +INF , PT ;  /* 0x7f8000000300780b */ /* 0x000fc80003f3c200 */
[----:B------:R-:W-:-:S13]  /*0390*/  PLOP3.LUT P0, PT, P0, P1, PT, 0xf8, 0x8f ;  /* 0x00000000008f781c */ /* 0x000fda0000703f70 */
[----:B------:R-:W-:Y:S05]  /*03a0*/  @P0 BRA `(.L_x_5) ;  /* 0x00000004004c0947 */ /* 0x000fea0003800000 */
[----:B------:R-:W-:-:S13]  /*03b0*/  LOP3.LUT P0, RZ, R8, 0x7fffffff, R7, 0xc8, !PT ;  /* 0x7fffffff08ff7812 */ /* 0x000fda000780c807 */
[----:B------:R-:W-:Y:S05]  /*03c0*/  @!P0 BRA `(.L_x_6) ;  /* 0x00000004003c8947 */ /* 0x000fea0003800000 */
[C---:B------:R-:W-:Y:S02]  /*03d0*/  FSETP.NEU.FTZ.AND P2, PT, |R0|.reuse, +INF , PT ;  /* 0x7f8000000000780b */ /* 0x040fe40003f5d200 */
[----:B------:R-:W-:Y:S02]  /*03e0*/  FSETP.NEU.FTZ.AND P1, PT, |R3|, +INF , PT ;  /* 0x7f8000000300780b */ /* 0x000fe40003f3d200 */
[----:B------:R-:W-:-:S11]  /*03f0*/  FSETP.NEU.FTZ.AND P0, PT, |R0|, +INF , PT ;  /* 0x7f8000000000780b */ /* 0x000fd60003f1d200 */
[----:B------:R-:W-:Y:S05]  /*0400*/  @!P1 BRA !P2, `(.L_x_6) ;  /* 0x00000004002c9947 */ /* 0x000fea0005000000 */
[----:B------:R-:W-:-:S04]  /*0410*/  LOP3.LUT P2, RZ, R7, 0x7fffffff, RZ, 0xc0, !PT ;  /* 0x7fffffff07ff7812 */ /* 0x000fc8000784c0ff */
[----:B------:R-:W-:-:S13]  /*0420*/  PLOP3.LUT P1, PT, P1, P2, PT, 0x2f, 0xf2 ;  /* 0x0000000000f2781c */ /* 0x000fda0000f24577 */
[----:B------:R-:W-:Y:S05]  /*0430*/  @P1 BRA `(.L_x_7) ;  /* 0x0000000400181947 */ /* 0x000fea0003800000 */
[----:B------:R-:W-:-:S04]  /*0440*/  LOP3.LUT P1, RZ, R8, 0x7fffffff, RZ, 0xc0, !PT ;  /* 0x7fffffff08ff7812 */ /* 0x000fc8000782c0ff */
[----:B------:R-:W-:-:S13]  /*0450*/  PLOP3.LUT P0, PT, P0, P1, PT, 0x2f, 0xf2 ;  /* 0x0000000000f2781c */ /* 0x000fda0000702577 */
[----:B------:R-:W-:Y:S05]  /*0460*/  @P0 BRA `(.L_x_8) ;  /* 0x0000000400000947 */ /* 0x000fea0003800000 */
[----:B------:R-:W-:Y:S02]  /*0470*/  ISETP.GE.AND P0, PT, R10, RZ, PT ;  /* 0x000000ff0a00720c */ /* 0x000fe40003f06270 */
[----:B------:R-:W-:-:S11]  /*0480*/  ISETP.GE.AND P1, PT, R11, RZ, PT ;  /* 0x000000ff0b00720c */ /* 0x000fd60003f26270 */
[----:B------:R-:W-:Y:S02]  /*0490*/  @P0 IMAD.MOV.U32 R9, RZ, RZ, RZ ;  /* 0x000000ffff090224 */ /* 0x000fe400078e00ff */
[----:B------:R-:W-:Y:S01]  /*04a0*/  @!P0 FFMA R7, R0, 1.84467440737095516160e+19, RZ ;  /* 0x5f80000000078823 */ /* 0x000fe200000000ff */
[----:B------:R-:W-:Y:S02]  /*04b0*/  @!P0 IMAD.MOV.U32 R9, RZ, RZ, -0x40 ;  /* 0xffffffc0ff098424 */ /* 0x000fe400078e00ff */
[----:B------:R-:W-:Y:S02]  /*04c0*/  @!P1 FFMA R8, R3, 1.84467440737095516160e+19, RZ ;  /* 0x5f80000003089823 */ /* 0x000fe400000000ff */
[----:B------:R-:W-:-:S07]  /*04d0*/  @!P1 VIADD R9, R9, 0x40 ;  /* 0x0000004009099836 */ /* 0x000fce0000000000 */
.L_x_4:
[----:B------:R-:W-:Y:S01]  /*04e0*/  LEA R3, R6, 0xc0800000, 0x17 ;  /* 0xc080000006037811 */ /* 0x000fe200078eb8ff */
[----:B------:R-:W-:Y:S01]  /*04f0*/  VIADD R5, R5, 0xffffff81 ;  /* 0xffffff8105057836 */ /* 0x000fe20000000000 */
[----:B------:R-:W-:Y:S03]  /*0500*/  BSSY.RECONVERGENT B2, `(.L_x_9) ;  /* 0x0000035000027945 */ /* 0x000fe60003800200 */
[----:B------:R-:W-:Y:S01]  /*0510*/  IMAD.IADD R3, R8, 0x1, -R3 ;  /* 0x0000000108037824 */ /* 0x000fe200078e0a03 */
[C---:B------:R-:W-:Y:S01]  /*0520*/  IADD3 R6, PT, PT, R5.reuse, 0x7f, -R6 ;  /* 0x0000007f05067810 */ /* 0x040fe20007ffe806 */
[----:B------:R-:W-:Y:S02]  /*0530*/  IMAD R0, R5, -0x800000, R7 ;  /* 0xff80000005007824 */ /* 0x000fe400078e0207 */
[----:B------:R-:W0:Y:S01]  /*0540*/  MUFU.RCP R8, R3 ;  /* 0x0000000300087308 */ /* 0x000e220000001000 */
[----:B------:R-:W-:Y:S01]  /*0550*/  FADD.FTZ R11, -R3, -RZ ;  /* 0x800000ff030b7221 */ /* 0x000fe20000010100 */
[----:B------:R-:W-:-:S03]  /*0560*/  IMAD.IADD R6, R6, 0x1, R9 ;  /* 0x0000000106067824 */ /* 0x000fc600078e0209 */
[----:B0-----:R-:W-:-:S04]  /*0570*/  FFMA R13, R8, R11, 1 ;  /* 0x3f800000080d7423 */ /* 0x001fc8000000000b */
[----:B------:R-:W-:-:S04]  /*0580*/  FFMA R10, R8, R13, R8 ;  /* 0x0000000d080a7223 */ /* 0x000fc80000000008 */
[----:B------:R-:W-:-:S04]  /*0590*/  FFMA R7, R0, R10, RZ ;  /* 0x0000000a00077223 */ /* 0x000fc800000000ff */
[----:B------:R-:W-:-:S04]  /*05a0*/  FFMA R8, R11, R7, R0 ;  /* 0x000000070b087223 */ /* 0x000fc80000000000 */
[----:B------:R-:W-:-:S04]  /*05b0*/  FFMA R7, R10, R8, R7 ;  /* 0x000000080a077223 */ /* 0x000fc80000000007 */
[----:B------:R-:W-:-:S04]  /*05c0*/  FFMA R8, R11, R7, R0 ;  /* 0x000000070b087223 */ /* 0x000fc80000000000 */
[----:B------:R-:W-:-:S05]  /*05d0*/  FFMA R0, R10, R8, R7 ;  /* 0x000000080a007223 */ /* 0x000fca0000000007 */
[----:B------:R-:W-:-:S04]  /*05e0*/  SHF.R.U32.HI R3, RZ, 0x17, R0 ;  /* 0x00000017ff037819 */ /* 0x000fc80000011600 */
[----:B------:R-:W-:-:S05]  /*05f0*/  LOP3.LUT R3, R3, 0xff, RZ, 0xc0, !PT ;  /* 0x000000ff03037812 */ /* 0x000fca00078ec0ff */
[----:B------:R-:W-:-:S04]  /*0600*/  IMAD.IADD R9, R3, 0x1, R6 ;  /* 0x0000000103097824 */ /* 0x000fc800078e0206 */
[----:B------:R-:W-:-:S05]  /*0610*/  VIADD R3, R9, 0xffffffff ;  /* 0xffffffff09037836 */ /* 0x000fca0000000000 */
[----:B------:R-:W-:-:S13]  /*0620*/  ISETP.GE.U32.AND P0, PT, R3, 0xfe, PT ;  /* 0x000000fe0300780c */ /* 0x000fda0003f06070 */
[----:B------:R-:W-:Y:S05]  /*0630*/  @!P0 BRA `(.L_x_10) ;  /* 0x0000000000808947 */ /* 0x000fea0003800000 */
[----:B------:R-:W-:-:S13]  /*0640*/  ISETP.GT.AND P0, PT, R9, 0xfe, PT ;  /* 0x000000fe0900780c */ /* 0x000fda0003f04270 */
[----:B------:R-:W-:Y:S05]  /*0650*/  @P0 BRA `(.L_x_11) ;  /* 0x00000000006c0947 */ /* 0x000fea0003800000 */
[----:B------:R-:W-:-:S13]  /*0660*/  ISETP.GE.AND P0, PT, R9, 0x1, PT ;  /* 0x000000010900780c */ /* 0x000fda0003f06270 */
[----:B------:R-:W-:Y:S05]  /*0670*/  @P0 BRA `(.L_x_12) ;  /* 0x0000000000740947 */ /* 0x000fea0003800000 */
[----:B------:R-:W-:Y:S02]  /*0680*/  ISETP.GE.AND P0, PT, R9, -0x18, PT ;  /* 0xffffffe80900780c */ /* 0x000fe40003f06270 */
[----:B------:R-:W-:-:S11]  /*0690*/  LOP3.LUT R0, R0, 0x80000000, RZ, 0xc0, !PT ;  /* 0x8000000000007812 */ /* 0x000fd600078ec0ff */
[----:B------:R-:W-:Y:S05]  /*06a0*/  @!P0 BRA `(.L_x_12) ;  /* 0x0000000000688947 */ /* 0x000fea0003800000 */
[CCC-:B------:R-:W-:Y:S01]  /*06b0*/  FFMA.RZ R3, R10.reuse, R8.reuse, R7.reuse ;  /* 0x000000080a037223 */ /* 0x1c0fe2000000c007 */
[CCC-:B------:R-:W-:Y:S01]  /*06c0*/  FFMA.RM R6, R10.reuse, R8.reuse, R7.reuse ;  /* 0x000000080a067223 */ /* 0x1c0fe20000004007 */
[C---:B------:R-:W-:Y:S02]  /*06d0*/  ISETP.NE.AND P2, PT, R9.reuse, RZ, PT ;  /* 0x000000ff0900720c */ /* 0x040fe40003f45270 */
[----:B------:R-:W-:Y:S02]  /*06e0*/  ISETP.NE.AND P1, PT, R9, RZ, PT ;  /* 0x000000ff0900720c */ /* 0x000fe40003f25270 */
[----:B------:R-:W-:Y:S01]  /*06f0*/  LOP3.LUT R5, R3, 0x7fffff, RZ, 0xc0, !PT ;  /* 0x007fffff03057812 */ /* 0x000fe200078ec0ff */
[----:B------:R-:W-:Y:S01]  /*0700*/  FFMA.RP R3, R10, R8, R7 ;  /* 0x000000080a037223 */ /* 0x000fe20000008007 */
[----:B------:R-:W-:Y:S02]  /*0710*/  VIADD R8, R9, 0x20 ;  /* 0x0000002009087836 */ /* 0x000fe40000000000 */
[----:B------:R-:W-:Y:S01]  /*0720*/  LOP3.LUT R5, R5, 0x800000, RZ, 0xfc, !PT ;  /* 0x0080000005057812 */ /* 0x000fe200078efcff */
[----:B------:R-:W-:Y:S01]  /*0730*/  IMAD.MOV R7, RZ, RZ, -R9 ;  /* 0x000000ffff077224 */ /* 0x000fe200078e0a09 */
[----:B------:R-:W-:-:S02]  /*0740*/  FSETP.NEU.FTZ.AND P0, PT, R3, R6, PT ;  /* 0x000000060300720b */ /* 0x000fc40003f1d000 */
[----:B------:R-:W-:Y:S02]  /*0750*/  SHF.L.U32 R8, R5, R8, RZ ;  /* 0x0000000805087219 */ /* 0x000fe400000006ff */
[----:B------:R-:W-:Y:S02]  /*0760*/  SEL R6, R7, RZ, P2 ;  /* 0x000000ff07067207 */ /* 0x000fe40001000000 */
[----:B------:R-:W-:Y:S02]  /*0770*/  ISETP.NE.AND P1, PT, R8, RZ, P1 ;  /* 0x000000ff0800720c */ /* 0x000fe40000f25270 */
[----:B------:R-:W-:Y:S02]  /*0780*/  SHF.R.U32.HI R6, RZ, R6, R5 ;  /* 0x00000006ff067219 */ /* 0x000fe40000011605 */
[----:B------:R-:W-:Y:S02]  /*0790*/  PLOP3.LUT P0, PT, P0, P1, PT, 0xf8, 0x8f ;  /* 0x00000000008f781c */ /* 0x000fe40000703f70 */
[----:B------:R-:W-:-:S02]  /*07a0*/  SHF.R.U32.HI R8, RZ, 0x1, R6 ;  /* 0x00000001ff087819 */ /* 0x000fc40000011606 */
[----:B------:R-:W-:-:S04]  /*07b0*/  SEL R3, RZ, 0x1, !P0 ;  /* 0x00000001ff037807 */ /* 0x000fc80004000000 */
[----:B------:R-:W-:-:S04]  /*07c0*/  LOP3.LUT R3, R3, 0x1, R8, 0xf8, !PT ;  /* 0x0000000103037812 */ /* 0x000fc800078ef808 */
[----:B------:R-:W-:-:S05]  /*07d0*/  LOP3.LUT R3, R3, R6, RZ, 0xc0, !PT ;  /* 0x0000000603037212 */ /* 0x000fca00078ec0ff */
[----:B------:R-:W-:-:S05]  /*07e0*/  IMAD.IADD R3, R8, 0x1, R3 ;  /* 0x0000000108037824 */ /* 0x000fca00078e0203 */
[----:B------:R-:W-:Y:S01]  /*07f0*/  LOP3.LUT R0, R3, R0, RZ, 0xfc, !PT ;  /* 0x0000000003007212 */ /* 0x000fe200078efcff */
[----:B------:R-:W-:Y:S06]  /*0800*/  BRA `(.L_x_12) ;  /* 0x0000000000107947 */ /* 0x000fec0003800000 */
.L_x_11:
[----:B------:R-:W-:-:S04]  /*0810*/  LOP3.LUT R0, R0, 0x80000000, RZ, 0xc0, !PT ;  /* 0x8000000000007812 */ /* 0x000fc800078ec0ff */
[----:B------:R-:W-:Y:S01]  /*0820*/  LOP3.LUT R0, R0, 0x7f800000, RZ, 0xfc, !PT ;  /* 0x7f80000000007812 */ /* 0x000fe200078efcff */
[----:B------:R-:W-:Y:S06]  /*0830*/  BRA `(.L_x_12) ;  /* 0x0000000000047947 */ /* 0x000fec0003800000 */
.L_x_10:
[----:B------:R-:W-:-:S07]  /*0840*/  IMAD R0, R6, 0x800000, R0 ;  /* 0x0080000006007824 */ /* 0x000fce00078e0200 */
.L_x_12:
[----:B------:R-:W-:Y:S05]  /*0850*/  BSYNC.RECONVERGENT B2 ;  /* 0x0000000000027941 */ /* 0x000fea0003800200 */
.L_x_9:
[----:B------:R-:W-:Y:S05]  /*0860*/  BRA `(.L_x_13) ;  /* 0x0000000000207947 */ /* 0x000fea0003800000 */
.L_x_8:
[----:B------:R-:W-:-:S04]  /*0870*/  LOP3.LUT R0, R8, 0x80000000, R7, 0x48, !PT ;  /* 0x8000000008007812 */ /* 0x000fc800078e4807 */
[----:B------:R-:W-:Y:S01]  /*0880*/  LOP3.LUT R0, R0, 0x7f800000, RZ, 0xfc, !PT ;  /* 0x7f80000000007812 */ /* 0x000fe200078efcff */
[----:B------:R-:W-:Y:S06]  /*0890*/  BRA `(.L_x_13) ;  /* 0x0000000000147947 */ /* 0x000fec0003800000 */
.L_x_7:
[----:B------:R-:W-:Y:S01]  /*08a0*/  LOP3.LUT R0, R8, 0x80000000, R7, 0x48, !PT ;  /* 0x8000000008007812 */ /* 0x000fe200078e4807 */
[----:B------:R-:W-:Y:S06]  /*08b0*/  BRA `(.L_x_13) ;  /* 0x00000000000c7947 */ /* 0x000fec0003800000 */
.L_x_6:
[----:B------:R-:W0:Y:S01]  /*08c0*/  MUFU.RSQ R0, -QNAN ;  /* 0xffc0000000007908 */ /* 0x000e220000001400 */
[----:B------:R-:W-:Y:S05]  /*08d0*/  BRA `(.L_x_13) ;  /* 0x0000000000047947 */ /* 0x000fea0003800000 */
.L_x_5:
[----:B------:R-:W-:-:S07]  /*08e0*/  FADD.FTZ R0, R0, R3 ;  /* 0x0000000300007221 */ /* 0x000fce0000010000 */
.L_x_13:
[----:B------:R-:W-:Y:S05]  /*08f0*/  BSYNC.RECONVERGENT B1 ;  /* 0x0000000000017941 */ /* 0x000fea0003800200 */
.L_x_3:
[----:B------:R-:W-:-:S04]  /*0900*/  IMAD.MOV.U32 R5, RZ, RZ, 0x0 ;  /* 0x00000000ff057424 */ /* 0x000fc800078e00ff */
[----:B0-----:R-:W-:Y:S05]  /*0910*/  RET.REL.NODEC R4 `(_Z23update_centroids_kernelPK6__halfPS_PKfPKii) ;  /* 0xfffffff404b87950 */ /* 0x001fea0003c3ffff */
.L_x_14:
[----:B------:R-:W-:-:S00]  /*0920*/  BRA `(.L_x_14) ;  /* 0xfffffffc00fc7947 */ /* 0x000fc0000383ffff */
[----:B------:R-:W-:-:S00]  /*0930*/  NOP ;  /* 0x0000000000007918 */ /* 0x000fc00000000000 */
        /* <DEDUP_REMOVED lines=12> */
.L_x_24:


//--------------------- .text._Z18update_sums_kernelPK6__halfPKiPfPii --------------------------
	.section	.text._Z18update_sums_kernelPK6__halfPKiPfPii,"ax",@progbits
	.align	128
        .global         _Z18update_sums_kernelPK6__halfPKiPfPii
        .type           _Z18update_sums_kernelPK6__halfPKiPfPii,@function
        .size           _Z18update_sums_kernelPK6__halfPKiPfPii,(.L_x_26 - _Z18update_sums_kernelPK6__halfPKiPfPii)
        .other          _Z18update_sums_kernelPK6__halfPKiPfPii,@"STO_CUDA_ENTRY STV_DEFAULT"
_Z18update_sums_kernelPK6__halfPKiPfPii:
.text._Z18update_sums_kernelPK6__halfPKiPfPii:
        /* <DEDUP_REMOVED lines=9> */
[----:B------:R-:W1:Y:S07]  /*0090*/  LDCU.64 UR4, c[0x0][0x358] ;  /* 0x00006b00ff0477ac */ /* 0x000e6e0008000a00 */
[----:B------:R-:W2:Y:S08]  /*00a0*/  LDC.64 R6, c[0x0][0x380] ;  /* 0x0000e000ff067b82 */ /* 0x000eb00000000a00 */
[----:B------:R-:W3:Y:S01]  /*00b0*/  LDC.64 R8, c[0x0][0x398] ;  /* 0x0000e600ff087b82 */ /* 0x000ee20000000a00 */
[----:B0-----:R-:W-:-:S06]  /*00c0*/  IMAD.WIDE R2, R5, 0x4, R2 ;  /* 0x0000000405027825 */ /* 0x001fcc00078e0202 */
[----:B-1----:R-:W4:Y:S01]  /*00d0*/  LDG.E R3, desc[UR4][R2.64] ;  /* 0x0000000402037981 */ /* 0x002f22000c1e1900 */
[----:B--2---:R-:W-:Y:S02]  /*00e0*/  IMAD.WIDE R6, R5, 0x2, R6 ;  /* 0x0000000205067825 */ /* 0x004fe400078e0206 */
[----:B------:R-:W4:Y:S04]  /*00f0*/  LDC.64 R4, c[0x0][0x390] ;  /* 0x0000e400ff047b82 */ /* 0x000f280000000a00 */
[----:B------:R-:W2:Y:S01]  /*0100*/  LDG.E.U16 R6, desc[UR4][R6.64] ;  /* 0x0000000406067981 */ /* 0x000ea2000c1e1500 */
[----:B------:R-:W-:Y:S02]  /*0110*/  HFMA2 R13, -RZ, RZ, 0, 5.9604644775390625e-08 ;  /* 0x00000001ff0d7431 */ /* 0x000fe400000001ff */
[----:B----4-:R-:W-:-:S04]  /*0120*/  IMAD.WIDE R4, R3, 0x4, R4 ;  /* 0x0000000403047825 */ /* 0x010fc800078e0204 */
[----:B---3--:R-:W-:-:S04]  /*0130*/  IMAD.WIDE R8, R3, 0x4, R8 ;  /* 0x0000000403087825 */ /* 0x008fc800078e0208 */
[----:B--2---:R-:W-:-:S05]  /*0140*/  HADD2.F32 R11, -RZ, R6.H0_H0 ;  /* 0x20000006ff0b7230 */ /* 0x004fca0000004100 */
[----:B------:R-:W-:Y:S04]  /*0150*/  REDG.E.ADD.F32.FTZ.RN.STRONG.GPU desc[UR4][R4.64], R11 ;  /* 0x0000000b040079a6 */ /* 0x000fe8000c12f304 */
[----:B------:R-:W-:Y:S01]  /*0160*/  REDG.E.ADD.STRONG.GPU desc[UR4][R8.64], R13 ;  /* 0x0000000d0800798e */ /* 0x000fe2000c12e104 */
[----:B------:R-:W-:Y:S05]  /*0170*/  EXIT ;  /* 0x000000000000794d */ /* 0x000fea0003800000 */
.L_x_15:
        /* <DEDUP_REMOVED lines=16> */
.L_x_26:


//--------------------- .text._Z16zero_sums_kernelPfPii --------------------------
	.section	.text._Z16zero_sums_kernelPfPii,"ax",@progbits
	.align	128
        .global         _Z16zero_sums_kernelPfPii
        .type           _Z16zero_sums_kernelPfPii,@function
        .size           _Z16zero_sums_kernelPfPii,(.L_x_27 - _Z16zero_sums_kernelPfPii)
        .other          _Z16zero_sums_kernelPfPii,@"STO_CUDA_ENTRY STV_DEFAULT"
_Z16zero_sums_kernelPfPii:
.text._Z16zero_sums_kernelPfPii:
        /* <DEDUP_REMOVED lines=10> */
[----:B------:R-:W2:Y:S01]  /*00a0*/  LDC.64 R4, c[0x0][0x388] ;  /* 0x0000e200ff047b82 */ /* 0x000ea20000000a00 */
[----:B0-----:R-:W-:-:S05]  /*00b0*/  IMAD.WIDE R2, R7, 0x4, R2 ;  /* 0x0000000407027825 */ /* 0x001fca00078e0202 */
[----:B-1----:R-:W-:Y:S01]  /*00c0*/  STG.E desc[UR4][R2.64], RZ ;  /* 0x000000ff02007986 */ /* 0x002fe2000c101904 */
[----:B--2---:R-:W-:-:S05]  /*00d0*/  IMAD.WIDE R4, R7, 0x4, R4 ;  /* 0x0000000407047825 */ /* 0x004fca00078e0204 */
[----:B------:R-:W-:Y:S01]  /*00e0*/  STG.E desc[UR4][R4.64], RZ ;  /* 0x000000ff04007986 */ /* 0x000fe2000c101904 */
[----:B------:R-:W-:Y:S05]  /*00f0*/  EXIT ;  /* 0x000000000000794d */ /* 0x000fea0003800000 */
.L_x_16:
        /* <DEDUP_REMOVED lines=16> */
.L_x_27:


//--------------------- .text._Z17assignment_kernelPK6__halfS1_PiPfii --------------------------
	.section	.text._Z17assignment_kernelPK6__halfS1_PiPfii,"ax",@progbits
	.align	128
        .global         _Z17assignment_kernelPK6__halfS1_PiPfii
        .type           _Z17assignment_kernelPK6__halfS1_PiPfii,@function
        .size           _Z17assignment_kernelPK6__halfS1_PiPfii,(.L_x_28 - _Z17assignment_kernelPK6__halfS1_PiPfii)
        .other          _Z17assignment_kernelPK6__halfS1_PiPfii,@"STO_CUDA_ENTRY STV_DEFAULT"
_Z17assignment_kernelPK6__halfS1_PiPfii:
.text._Z17assignment_kernelPK6__halfS1_PiPfii:
        /* <DEDUP_REMOVED lines=8> */
[----:B------:R-:W0:Y:S01]  /*0080*/  LDCU UR6, c[0x0][0x3a4] ;  /* 0x00007480ff0677ac */ /* 0x000e220008000800 */
[----:B------:R-:W-:Y:S02]  /*0090*/  MOV R0, 0x7f7fffff ;  /* 0x7f7fffff00007802 */ /* 0x000fe40000000f00 */
[----:B------:R-:W-:Y:S01]  /*00a0*/  MOV R4, 0xffffffff ;  /* 0xffffffff00047802 */ /* 0x000fe20000000f00 */
[----:B------:R-:W1:Y:S01]  /*00b0*/  LDCU.64 UR10, c[0x0][0x358] ;  /* 0x00006b00ff0a77ac */ /* 0x000e620008000a00 */
[----:B0-----:R-:W-:-:S09]  /*00c0*/  UISETP.GE.AND UP0, UPT, UR6, 0x1, UPT ;  /* 0x000000010600788c */ /* 0x001fd2000bf06270 */
[----:B-1----:R-:W-:Y:S05]  /*00d0*/  BRA.U !UP0, `(.L_x_17) ;  /* 0x0000001108047547 */ /* 0x002fea000b800000 */
[----:B------:R-:W0:Y:S02]  /*00e0*/  LDC.64 R2, c[0x0][0x380] ;  /* 0x0000e000ff027b82 */ /* 0x000e240000000a00 */
[----:B0-----:R-:W-:-:S06]  /*00f0*/  IMAD.WIDE R2, R5, 0x2, R2 ;  /* 0x0000000205027825 */ /* 0x001fcc00078e0202 */
[----:B------:R-:W2:Y:S01]  /*0100*/  LDG.E.U16 R2, desc[UR10][R2.64] ;  /* 0x0000000a02027981 */ /* 0x000ea2000c1e1500 */
[----:B------:R-:W-:Y:S01]  /*0110*/  UISETP.GE.U32.AND UP1, UPT, UR6, 0x10, UPT ;  /* 0x000000100600788c */ /* 0x000fe2000bf26070 */
[----:B------:R-:W-:Y:S01]  /*0120*/  MOV R4, 0xffffffff ;  /* 0xffffffff00047802 */ /* 0x000fe20000000f00 */
[----:B------:R-:W-:Y:S01]  /*0130*/  ULOP3.LUT UR7, UR6, 0xf, URZ, 0xc0, !UPT ;  /* 0x0000000f06077892 */ /* 0x000fe2000f8ec0ff */
[----:B------:R-:W-:Y:S01]  /*0140*/  MOV R0, 0x7f7fffff ;  /* 0x7f7fffff00007802 */ /* 0x000fe20000000f00 */
[----:B------:R-:W-:Y:S02]  /*0150*/  IMAD.MOV.U32 R7, RZ, RZ, RZ ;  /* 0x000000ffff077224 */ /* 0x000fe400078e00ff */
[----:B------:R-:W-:Y:S01]  /*0160*/  UISETP.NE.AND UP0, UPT, UR7, URZ, UPT ;  /* 0x000000ff0700728c */ /* 0x000fe2000bf05270 */
[----:B--2---:R-:W-:Y:S02]  /*0170*/  HADD2.F32 R6, -RZ, R2.H0_H0 ;  /* 0x20000002ff067230 */ /* 0x004fe40000004100 */
[----:B------:R-:W-:Y:S08]  /*0180*/  BRA.U !UP1, `(.L_x_18) ;  /* 0x0000000509fc7547 */ /* 0x000ff0000b800000 */
[----:B------:R-:W0:Y:S01]  /*0190*/  LDCU.64 UR4, c[0x0][0x388] ;  /* 0x00007100ff0477ac */ /* 0x000e220008000a00 */
[----:B------:R-:W-:Y:S01]  /*01a0*/  HFMA2 R9, -RZ, RZ, 0, 0 ;  /* 0x00000000ff097431 */ /* 0x000fe200000001ff */
[----:B------:R-:W-:Y:S01]  /*01b0*/  MOV R4, 0xffffffff ;  /* 0xffffffff00047802 */ /* 0x000fe20000000f00 */
[----:B------:R-:W-:Y:S01]  /*01c0*/  ULOP3.LUT UR8, UR6, 0x7ffffff0, URZ, 0xc0, !UPT ;  /* 0x7ffffff006087892 */ /* 0x000fe2000f8ec0ff */
[----:B------:R-:W-:-:S05]  /*01d0*/  MOV R0, 0x7f7fffff ;  /* 0x7f7fffff00007802 */ /* 0x000fca0000000f00 */
[----:B------:R-:W-:Y:S01]  /*01e0*/  MOV R7, UR8 ;  /* 0x0000000800077c02 */ /* 0x000fe20008000f00 */
[----:B0-----:R-:W-:-:S04]  /*01f0*/  UIADD3 UR4, UP1, UPT, UR4, 0x10, URZ ;  /* 0x0000001004047890 */ /* 0x001fc8000ff3e0ff */
[----:B------:R-:W-:Y:S02]  /*0200*/  UIADD3.X UR5, UPT, UPT, URZ, UR5, URZ, UP1, !UPT ;  /* 0x00000005ff057290 */ /* 0x000fe40008ffe4ff */
[----:B------:R-:W-:-:S04]  /*0210*/  IMAD.U32 R2, RZ, RZ, UR4 ;  /* 0x00000004ff027e24 */ /* 0x000fc8000f8e00ff */
[----:B------:R-:W-:-:S07]  /*0220*/  MOV R3, UR5 ;  /* 0x0000000500037c02 */ /* 0x000fce0008000f00 */
.L_x_19:
[----:B------:R-:W2:Y:S04]  /*0230*/  LDG.E.U16 R22, desc[UR10][R2.64+-0x10] ;  /* 0xfffff00a02167981 */ /* 0x000ea8000c1e1500 */
[----:B------:R-:W3:Y:S04]  /*0240*/  LDG.E.U16 R24, desc[UR10][R2.64+-0xe] ;  /* 0xfffff20a02187981 */ /* 0x000ee8000c1e1500 */
[----:B------:R-:W4:Y:S04]  /*0250*/  LDG.E.U16 R26, desc[UR10][R2.64+-0xc] ;  /* 0xfffff40a021a7981 */ /* 0x000f28000c1e1500 */
[----:B------:R-:W5:Y:S04]  /*0260*/  LDG.E.U16 R21, desc[UR10][R2.64+-0xa] ;  /* 0xfffff60a02157981 */ /* 0x000f68000c1e1500 */
        /* <DEDUP_REMOVED lines=11> */
[----:B------:R-:W5:Y:S01]  /*0320*/  LDG.E.U16 R10, desc[UR10][R2.64+0xe] ;  /* 0x00000e0a020a7981 */ /* 0x000f62000c1e1500 */
[----:B--2---:R-:W-:-:S02]  /*0330*/  HADD2.F32 R23, -RZ, R22.H0_H0 ;  /* 0x20000016ff177230 */ /* 0x004fc40000004100 */
[----:B---3--:R-:W-:-:S03]  /*0340*/  HADD2.F32 R25, -RZ, R24.H0_H0 ;  /* 0x20000018ff197230 */ /* 0x008fc60000004100 */
[----:B------:R-:W-:Y:S01]  /*0350*/  FADD R23, R6, -R23 ;  /* 0x8000001706177221 */ /* 0x000fe20000000000 */
[----:B----4-:R-:W-:-:S03]  /*0360*/  HADD2.F32 R27, -RZ, R26.H0_H0 ;  /* 0x2000001aff1b7230 */ /* 0x010fc60000004100 */
[----:B------:R-:W-:Y:S01]  /*0370*/  FMUL R23, R23, R23 ;  /* 0x0000001717177220 */ /* 0x000fe20000400000 */
[C---:B------:R-:W-:Y:S01]  /*0380*/  FADD R25, R6.reuse, -R25 ;  /* 0x8000001906197221 */ /* 0x040fe20000000000 */
[----:B-----5:R-:W-:Y:S02]  /*0390*/  HADD2.F32 R21, -RZ, R21.H0_H0 ;  /* 0x20000015ff157230 */ /* 0x020fe40000004100 */
[C---:B------:R-:W-:Y:S01]  /*03a0*/  FADD R27, R6.reuse, -R27 ;  /* 0x8000001b061b7221 */ /* 0x040fe20000000000 */
[-C--:B------:R-:W-:Y:S01]  /*03b0*/  FSETP.GEU.AND P3, PT, R23, R0.reuse, PT ;  /* 0x000000001700720b */ /* 0x080fe20003f6e000 */
[----:B------:R-:W-:Y:S02]  /*03c0*/  FMUL R25, R25, R25 ;  /* 0x0000001919197220 */ /* 0x000fe40000400000 */
[----:B------:R-:W-:Y:S01]  /*03d0*/  FMUL R27, R27, R27 ;  /* 0x0000001b1b1b7220 */ /* 0x000fe20000400000 */
[----:B------:R-:W-:Y:S01]  /*03e0*/  FSEL R0, R23, R0, !P3 ;  /* 0x0000000017007208 */ /* 0x000fe20005800000 */
[C---:B------:R-:W-:Y:S01]  /*03f0*/  FADD R21, R6.reuse, -R21 ;  /* 0x8000001506157221 */ /* 0x040fe20000000000 */
[----:B------:R-:W-:Y:S01]  /*0400*/  HADD2.F32 R23, -RZ, R20.H0_H0 ;  /* 0x20000014ff177230 */ /* 0x000fe20000004100 */
[----:B------:R-:W-:Y:S01]  /*0410*/  SEL R4, R9, R4, !P3 ;  /* 0x0000000409047207 */ /* 0x000fe20005800000 */
[----:B------:R-:W-:Y:S01]  /*0420*/  HADD2.F32 R19, -RZ, R19.H0_H0 ;  /* 0x20000013ff137230 */ /* 0x000fe20000004100 */
[----:B------:R-:W-:Y:S01]  /*0430*/  FSETP.GEU.AND P4, PT, R25, R0, PT ;  /* 0x000000001900720b */ /* 0x000fe20003f8e000 */
[----:B------:R-:W-:Y:S01]  /*0440*/  FMUL R21, R21, R21 ;  /* 0x0000001515157220 */ /* 0x000fe20000400000 */
[----:B------:R-:W-:-:S02]  /*0450*/  FADD R23, R6, -R23 ;  /* 0x8000001706177221 */ /* 0x000fc40000000000 */
[----:B------:R-:W-:Y:S01]  /*0460*/  FSEL R0, R25, R0, !P4 ;  /* 0x0000000019007208 */ /* 0x000fe20006000000 */
[----:B------:R-:W-:Y:S01]  /*0470*/  FADD R19, R6, -R19 ;  /* 0x8000001306137221 */ /* 0x000fe20000000000 */
[----:B------:R-:W-:Y:S01]  /*0480*/  FMUL R23, R23, R23 ;  /* 0x0000001717177220 */ /* 0x000fe20000400000 */
[----:B------:R-:W-:Y:S01]  /*0490*/  HADD2.F32 R17, -RZ, R17.H0_H0 ;  /* 0x20000011ff117230 */ /* 0x000fe20000004100 */
[----:B------:R-:W-:Y:S01]  /*04a0*/  FSETP.GEU.AND P5, PT, R27, R0, PT ;  /* 0x000000001b00720b */ /* 0x000fe20003fae000 */
[----:B------:R-:W-:-:S03]  /*04b0*/  FMUL R19, R19, R19 ;  /* 0x0000001313137220 */ /* 0x000fc60000400000 */
[----:B------:R-:W-:Y:S01]  /*04c0*/  FSEL R0, R27, R0, !P5 ;  /* 0x000000001b007208 */ /* 0x000fe20006800000 */
[C---:B------:R-:W-:Y:S01]  /*04d0*/  FADD R17, R6.reuse, -R17 ;  /* 0x8000001106117221 */ /* 0x040fe20000000000 */
[----:B------:R-:W-:Y:S02]  /*04e0*/  @!P4 IADD3 R4, PT, PT, R9, 0x1, RZ ;  /* 0x000000010904c810 */ /* 0x000fe40007ffe0ff */
[-C--:B------:R-:W-:Y:S01]  /*04f0*/  FSETP.GEU.AND P6, PT, R21, R0.reuse, PT ;  /* 0x000000001500720b */ /* 0x080fe20003fce000 */
[----:B------:R-:W-:Y:S01]  /*0500*/  FMUL R17, R17, R17 ;  /* 0x0000001111117220 */ /* 0x000fe20000400000 */
[----:B------:R-:W-:Y:S02]  /*0510*/  HADD2.F32 R15, -RZ, R15.H0_H0 ;  /* 0x2000000fff0f7230 */ /* 0x000fe40000004100 */
[----:B------:R-:W-:Y:S01]  /*0520*/  FSEL R0, R21, R0, !P6 ;  /* 0x0000000015007208 */ /* 0x000fe20007000000 */
[----:B------:R-:W-:Y:S01]  /*0530*/  HADD2.F32 R21, -RZ, R18.H0_H0 ;  /* 0x20000012ff157230 */ /* 0x000fe20000004100 */
[----:B------:R-:W-:Y:S01]  /*0540*/  @!P5 IADD3 R4, PT, PT, R9, 0x2, RZ ;  /* 0x000000020904d810 */ /* 0x000fe20007ffe0ff */
[----:B------:R-:W-:Y:S01]  /*0550*/  FADD R15, R6, -R15 ;  /* 0x8000000f060f7221 */ /* 0x000fe20000000000 */
[----:B------:R-:W-:Y:S01]  /*0560*/  FSETP.GEU.AND P0, PT, R23, R0, PT ;  /* 0x000000001700720b */ /* 0x000fe20003f0e000 */
[----:B------:R-:W-:-:S02]  /*0570*/  HADD2.F32 R13, -RZ, R13.H0_H0 ;  /* 0x2000000dff0d7230 */ /* 0x000fc40000004100 */
[C---:B------:R-:W-:Y:S01]  /*0580*/  FADD R21, R6.reuse, -R21 ;  /* 0x8000001506157221 */ /* 0x040fe20000000000 */
[----:B------:R-:W-:Y:S01]  /*0590*/  FMUL R15, R15, R15 ;  /* 0x0000000f0f0f7220 */ /* 0x000fe20000400000 */
[----:B------:R-:W-:Y:S02]  /*05a0*/  FSEL R0, R23, R0, !P0 ;  /* 0x0000000017007208 */ /* 0x000fe40004000000 */
[----:B------:R-:W-:Y:S01]  /*05b0*/  FMUL R21, R21, R21 ;  /* 0x0000001515157220 */ /* 0x000fe20000400000 */
[----:B------:R-:W-:Y:S01]  /*05c0*/  @!P6 IADD3 R4, PT, PT, R9, 0x3, RZ ;  /* 0x000000030904e810 */ /* 0x000fe20007ffe0ff */
[----:B------:R-:W-:Y:S01]  /*05d0*/  FADD R13, R6, -R13 ;  /* 0x8000000d060d7221 */ /* 0x000fe20000000000 */
[-C--:B------:R-:W-:Y:S01]  /*05e0*/  FSETP.GEU.AND P1, PT, R19, R0.reuse, PT ;  /* 0x000000001300720b */ /* 0x080fe20003f2e000 */
[----:B------:R-:W-:Y:S02]  /*05f0*/  HADD2.F32 R11, -RZ, R11.H0_H0 ;  /* 0x2000000bff0b7230 */ /* 0x000fe40000004100 */
[----:B------:R-:W-:Y:S01]  /*0600*/  FMUL R13, R13, R13 ;  /* 0x0000000d0d0d7220 */ /* 0x000fe20000400000 */
[----:B------:R-:W-:Y:S01]  /*0610*/  FSEL R0, R19, R0, !P1 ;  /* 0x0000000013007208 */ /* 0x000fe20004800000 */
[----:B------:R-:W-:-:S02]  /*0620*/  HADD2.F32 R19, -RZ, R16.H0_H0 ;  /* 0x20000010ff137230 */ /* 0x000fc40000004100 */
[C---:B------:R-:W-:Y:S01]  /*0630*/  FADD R11, R6.reuse, -R11 ;  /* 0x8000000b060b7221 */ /* 0x040fe20000000000 */
[----:B------:R-:W-:Y:S01]  /*0640*/  @!P0 VIADD R4, R9, 0x4 ;  /* 0x0000000409048836 */ /* 0x000fe20000000000 */
[-C--:B------:R-:W-:Y:S01]  /*0650*/  FSETP.GEU.AND P2, PT, R21, R0.reuse, PT ;  /* 0x000000001500720b */ /* 0x080fe20003f4e000 */
[----:B------:R-:W-:Y:S01]  /*0660*/  FADD R19, R6, -R19 ;  /* 0x8000001306137221 */ /* 0x000fe20000000000 */
[----:B------:R-:W-:Y:S02]  /*0670*/  FMUL R11, R11, R11 ;  /* 0x0000000b0b0b7220 */ /* 0x000fe40000400000 */
[----:B------:R-:W-:Y:S01]  /*0680*/  FSEL R0, R21, R0, !P2 ;  /* 0x0000000015007208 */ /* 0x000fe20005000000 */
[----:B------:R-:W-:Y:S02]  /*0690*/  HADD2.F32 R21, -RZ, R8.H0_H0 ;  /* 0x20000008ff157230 */ /* 0x000fe40000004100 */
[----:B------:R-:W-:Y:S01]  /*06a0*/  FMUL R19, R19, R19 ;  /* 0x0000001313137220 */ /* 0x000fe20000400000 */
[----:B------:R-:W-:-:S02]  /*06b0*/  @!P1 IADD3 R4, PT, PT, R9, 0x5, RZ ;  /* 0x0000000509049810 */ /* 0x000fc40007ffe0ff */
[----:B------:R-:W-:Y:S01]  /*06c0*/  FSETP.GEU.AND P3, PT, R17, R0, PT ;  /* 0x000000001100720b */ /* 0x000fe20003f6e000 */
[----:B------:R-:W-:-:S03]  /*06d0*/  FADD R21, R6, -R21 ;  /* 0x8000001506157221 */ /* 0x000fc60000000000 */
[----:B------:R-:W-:Y:S01]  /*06e0*/  FSEL R0, R17, R0, !P3 ;  /* 0x0000000011007208 */ /* 0x000fe20005800000 */
[----:B------:R-:W-:Y:S01]  /*06f0*/  FMUL R21, R21, R21 ;  /* 0x0000001515157220 */ /* 0x000fe20000400000 */
[----:B------:R-:W-:Y:S01]  /*0700*/  HADD2.F32 R17, -RZ, R14.H0_H0 ;  /* 0x2000000eff117230 */ /* 0x000fe20000004100 */
[----:B------:R-:W-:Y:S02]  /*0710*/  @!P2 IADD3 R4, PT, PT, R9, 0x6, RZ ;  /* 0x000000060904a810 */ /* 0x000fe40007ffe0ff */
[CC--:B------:R-:W-:Y:S02]  /*0720*/  FSETP.GEU.AND P4, PT, R19.reuse, R0.reuse, PT ;  /* 0x000000001300720b */ /* 0x0c0fe40003f8e000 */
[----:B------:R-:W-:Y:S02]  /*0730*/  FADD R17, R6, -R17 ;  /* 0x8000001106117221 */ /* 0x000fe40000000000 */
[----:B------:R-:W-:Y:S02]  /*0740*/  FSEL R0, R19, R0, !P4 ;  /* 0x0000000013007208 */ /* 0x000fe40006000000 */
[----:B------:R-:W-:Y:S01]  /*0750*/  FMUL R17, R17, R17 ;  /* 0x0000001111117220 */ /* 0x000fe20000400000 */
[----:B------:R-:W-:-:S02]  /*0760*/  @!P3 IADD3 R4, PT, PT, R9, 0x7, RZ ;  /* 0x000000070904b810 */ /* 0x000fc40007ffe0ff */
[----:B------:R-:W-:-:S04]  /*0770*/  FSETP.GEU.AND P5, PT, R21, R0, PT ;  /* 0x000000001500720b */ /* 0x000fc80003fae000 */
[----:B------:R-:W-:Y:S02]  /*0780*/  FSEL R0, R21, R0, !P5 ;  /* 0x0000000015007208 */ /* 0x000fe40006800000 */
[----:B------:R-:W-:Y:S02]  /*0790*/  @!P4 IADD3 R4, PT, PT, R9, 0x8, RZ ;  /* 0x000000080904c810 */ /* 0x000fe40007ffe0ff */
[----:B------:R-:W-:-:S04]  /*07a0*/  FSETP.GEU.AND P6, PT, R15, R0, PT ;  /* 0x000000000f00720b */ /* 0x000fc80003fce000 */
[----:B------:R-:W-:Y:S01]  /*07b0*/  FSEL R0, R15, R0, !P6 ;  /* 0x000000000f007208 */ /* 0x000fe20007000000 */
[----:B------:R-:W-:Y:S02]  /*07c0*/  HADD2.F32 R15, -RZ, R12.H0_H0 ;  /* 0x2000000cff0f7230 */ /* 0x000fe40000004100 */
[----:B------:R-:W-:Y:S01]  /*07d0*/  @!P5 VIADD R4, R9, 0x9 ;  /* 0x000000090904d836 */ /* 0x000fe20000000000 */
[CC--:B------:R-:W-:Y:S02]  /*07e0*/  FSETP.GEU.AND P0, PT, R17.reuse, R0.reuse, PT ;  /* 0x000000001100720b */ /* 0x0c0fe40003f0e000 */
[----:B------:R-:W-:Y:S02]  /*07f0*/  FADD R15, R6, -R15 ;  /* 0x8000000f060f7221 */ /* 0x000fe40000000000 */
[----:B------:R-:W-:Y:S02]  /*0800*/  FSEL R0, R17, R0, !P0 ;  /* 0x0000000011007208 */ /* 0x000fe40004000000 */
[----:B------:R-:W-:Y:S01]  /*0810*/  FMUL R15, R15, R15 ;  /* 0x0000000f0f0f7220 */ /* 0x000fe20000400000 */
[----:B------:R-:W-:-:S02]  /*0820*/  @!P6 IADD3 R4, PT, PT, R9, 0xa, RZ ;  /* 0x0000000a0904e810 */ /* 0x000fc40007ffe0ff */
[----:B------:R-:W-:-:S04]  /*0830*/  FSETP.GEU.AND P1, PT, R13, R0, PT ;  /* 0x000000000d00720b */ /* 0x000fc80003f2e000 */
[----:B------:R-:W-:Y:S01]  /*0840*/  FSEL R0, R13, R0, !P1 ;  /* 0x000000000d007208 */ /* 0x000fe20004800000 */
        /* <DEDUP_REMOVED lines=10> */
[CC--:B------:R-:W-:Y:S02]  /*08f0*/  FSETP.GEU.AND P0, PT, R13.reuse, R0.reuse, PT ;  /* 0x000000000d00720b */ /* 0x0c0fe40003f0e000 */
[----:B------:R-:W-:Y:S02]  /*0900*/  IADD3 R2, P2, PT, R2, 0x20, RZ ;  /* 0x0000002002027810 */ /* 0x000fe40007f5e0ff */
[----:B------:R-:W-:Y:S01]  /*0910*/  FSEL R0, R13, R0, !P0 ;  /* 0x000000000d007208 */ /* 0x000fe20004000000 */
[----:B------:R-:W-:Y:S01]  /*0920*/  @!P3 VIADD R4, R9, 0xe ;  /* 0x0000000e0904b836 */ /* 0x000fe20000000000 */
[----:B------:R-:W-:-:S07]  /*0930*/  IADD3.X R3, PT, PT, RZ, R3, RZ, P2, !PT ;  /* 0x00000003ff037210 */ /* 0x000fce00017fe4ff */
[C---:B------:R-:W-:Y:S02]  /*0940*/  @!P0 IADD3 R4, PT, PT, R9.reuse, 0xf, RZ ;  /* 0x0000000f09048810 */ /* 0x040fe40007ffe0ff */
[----:B------:R-:W-:-:S04]  /*0950*/  IADD3 R9, PT, PT, R9, 0x10, RZ ;  /* 0x0000001009097810 */ /* 0x000fc80007ffe0ff */
[----:B------:R-:W-:-:S13]  /*0960*/  ISETP.NE.AND P1, PT, R9, R7, PT ;  /* 0x000000070900720c */ /* 0x000fda0003f25270 */
[----:B------:R-:W-:Y:S05]  /*0970*/  @P1 BRA `(.L_x_19) ;  /* 0xfffffff8002c1947 */ /* 0x000fea000383ffff */
.L_x_18:
[----:B------:R-:W-:Y:S05]  /*0980*/  BRA.U !UP0, `(.L_x_17) ;  /* 0x0000000508d87547 */ /* 0x000fea000b800000 */
[----:B------:R-:W-:Y:S02]  /*0990*/  UISETP.GE.U32.AND UP0, UPT, UR7, 0x8, UPT ;  /* 0x000000080700788c */ /* 0x000fe4000bf06070 */
[----:B------:R-:W-:-:S04]  /*09a0*/  ULOP3.LUT UR5, UR6, 0x7, URZ, 0xc0, !UPT ;  /* 0x0000000706057892 */ /* 0x000fc8000f8ec0ff */
[----:B------:R-:W-:-:S03]  /*09b0*/  UISETP.NE.AND UP1, UPT, UR5, URZ, UPT ;  /* 0x000000ff0500728c */ /* 0x000fc6000bf25270 */
[----:B------:R-:W-:Y:S08]  /*09c0*/  BRA.U !UP0, `(.L_x_20) ;  /* 0x0000000108ec7547 */ /* 0x000ff0000b800000 */
[----:B------:R-:W0:Y:S02]  /*09d0*/  LDC.64 R10, c[0x0][0x388] ;  /* 0x0000e200ff0a7b82 */ /* 0x000e240000000a00 */
[----:B0-----:R-:W-:-:S05]  /*09e0*/  IMAD.WIDE.U32 R10, R7, 0x2, R10 ;  /* 0x00000002070a7825 */ /* 0x001fca00078e000a */
[----:B------:R-:W2:Y:S04]  /*09f0*/  LDG.E.U16 R9, desc[UR10][R10.64] ;  /* 0x0000000a0a097981 */ /* 0x000ea8000c1e1500 */
[----:B------:R-:W3:Y:S04]  /*0a00*/  LDG.E.U16 R12, desc[UR10][R10.64+0x2] ;  /* 0x0000020a0a0c7981 */ /* 0x000ee8000c1e1500 */
[----:B------:R-:W4:Y:S04]  /*0a10*/  LDG.E.U16 R14, desc[UR10][R10.64+0x4] ;  /* 0x0000040a0a0e7981 */ /* 0x000f28000c1e1500 */
[----:B------:R-:W5:Y:S04]  /*0a20*/  LDG.E.U16 R16, desc[UR10][R10.64+0x6] ;  /* 0x0000060a0a107981 */ /* 0x000f68000c1e1500 */
[----:B------:R-:W5:Y:S04]  /*0a30*/  LDG.E.U16 R17, desc[UR10][R10.64+0x8] ;  /* 0x0000080a0a117981 */ /* 0x000f68000c1e1500 */
[----:B------:R-:W5:Y:S04]  /*0a40*/  LDG.E.U16 R3, desc[UR10][R10.64+0xa] ;  /* 0x00000a0a0a037981 */ /* 0x000f68000c1e1500 */
[----:B------:R0:W5:Y:S04]  /*0a50*/  LDG.E.U16 R2, desc[UR10][R10.64+0xc] ;  /* 0x00000c0a0a027981 */ /* 0x000168000c1e1500 */
[----:B------:R-:W0:Y:S01]  /*0a60*/  LDG.E.U16 R8, desc[UR10][R10.64+0xe] ;  /* 0x00000e0a0a087981 */ /* 0x000e22000c1e1500 */
[----:B--2---:R-:W-:-:S02]  /*0a70*/  HADD2.F32 R9, -RZ, R9.H0_H0 ;  /* 0x20000009ff097230 */ /* 0x004fc40000004100 */
[----:B---3--:R-:W-:-:S03]  /*0a80*/  HADD2.F32 R13, -RZ, R12.H0_H0 ;  /* 0x2000000cff0d7230 */ /* 0x008fc60000004100 */
[----:B------:R-:W-:Y:S01]  /*0a90*/  FADD R9, R6, -R9 ;  /* 0x8000000906097221 */ /* 0x000fe20000000000 */
[----:B----4-:R-:W-:-:S03]  /*0aa0*/  HADD2.F32 R15, -RZ, R14.H0_H0 ;  /* 0x2000000eff0f7230 */ /* 0x010fc60000004100 */
[----:B------:R-:W-:Y:S01]  /*0ab0*/  FMUL R9, R9, R9 ;  /* 0x0000000909097220 */ /* 0x000fe20000400000 */
[C---:B------:R-:W-:Y:S01]  /*0ac0*/  FADD R13, R6.reuse, -R13 ;  /* 0x8000000d060d7221 */ /* 0x040fe20000000000 */
[----:B------:R-:W-:-:S03]  /*0ad0*/  FADD R15, R6, -R15 ;  /* 0x8000000f060f7221 */ /* 0x000fc60000000000 */
[-C--:B------:R-:W-:Y:S01]  /*0ae0*/  FSETP.GEU.AND P2, PT, R9, R0.reuse, PT ;  /* 0x000000000900720b */ /* 0x080fe20003f4e000 */
[----:B------:R-:W-:Y:S01]  /*0af0*/  FMUL R13, R13, R13 ;  /* 0x0000000d0d0d7220 */ /* 0x000fe20000400000 */
[----:B-----5:R-:W-:Y:S02]  /*0b00*/  HADD2.F32 R17, -RZ, R17.H0_H0 ;  /* 0x20000011ff117230 */ /* 0x020fe40000004100 */
[----:B------:R-:W-:Y:S01]  /*0b10*/  FMUL R15, R15, R15 ;  /* 0x0000000f0f0f7220 */ /* 0x000fe20000400000 */
[----:B------:R-:W-:Y:S01]  /*0b20*/  FSEL R0, R9, R0, !P2 ;  /* 0x0000000009007208 */ /* 0x000fe20005000000 */
[----:B------:R-:W-:Y:S01]  /*0b30*/  HADD2.F32 R9, -RZ, R16.H0_H0 ;  /* 0x20000010ff097230 */ /* 0x000fe20000004100 */
[----:B------:R-:W-:Y:S01]  /*0b40*/  SEL R4, R7, R4, !P2 ;  /* 0x0000000407047207 */ /* 0x000fe20005000000 */
[----:B------:R-:W-:Y:S01]  /*0b50*/  FADD R17, R6, -R17 ;  /* 0x8000001106117221 */ /* 0x000fe20000000000 */
[----:B------:R-:W-:Y:S01]  /*0b60*/  FSETP.GEU.AND P3, PT, R13, R0, PT ;  /* 0x000000000d00720b */ /* 0x000fe20003f6e000 */
[----:B------:R-:W-:-:S02]  /*0b70*/  HADD2.F32 R3, -RZ, R3.H0_H0 ;  /* 0x20000003ff037230 */ /* 0x000fc40000004100 */
[C---:B------:R-:W-:Y:S01]  /*0b80*/  FADD R9, R6.reuse, -R9 ;  /* 0x8000000906097221 */ /* 0x040fe20000000000 */
[----:B------:R-:W-:Y:S01]  /*0b90*/  FMUL R17, R17, R17 ;  /* 0x0000001111117220 */ /* 0x000fe20000400000 */
[----:B------:R-:W-:Y:S02]  /*0ba0*/  FSEL R0, R13, R0, !P3 ;  /* 0x000000000d007208 */ /* 0x000fe40005800000 */
[----:B------:R-:W-:Y:S01]  /*0bb0*/  FMUL R9, R9, R9 ;  /* 0x0000000909097220 */ /* 0x000fe20000400000 */
[----:B------:R-:W-:Y:S01]  /*0bc0*/  FADD R3, R6, -R3 ;  /* 0x8000000306037221 */ /* 0x000fe20000000000 */
[-C--:B------:R-:W-:Y:S01]  /*0bd0*/  FSETP.GEU.AND P4, PT, R15, R0.reuse, PT ;  /* 0x000000000f00720b */ /* 0x080fe20003f8e000 */
[----:B0-----:R-:W-:Y:S02]  /*0be0*/  HADD2.F32 R11, -RZ, R8.H0_H0 ;  /* 0x20000008ff0b7230 */ /* 0x001fe40000004100 */
[----:B------:R-:W-:Y:S01]  /*0bf0*/  FMUL R3, R3, R3 ;  /* 0x0000000303037220 */ /* 0x000fe20000400000 */
[----:B------:R-:W-:-:S02]  /*0c00*/  FSEL R0, R15, R0, !P4 ;  /* 0x000000000f007208 */ /* 0x000fc40006000000 */
[----:B------:R-:W-:Y:S01]  /*0c10*/  FADD R11, R6, -R11 ;  /* 0x8000000b060b7221 */ /* 0x000fe20000000000 */
[----:B------:R-:W-:Y:S02]  /*0c20*/  @!P3 IADD3 R4, PT, PT, R7, 0x1, RZ ;  /* 0x000000010704b810 */ /* 0x000fe40007ffe0ff */
[----:B------:R-:W-:Y:S01]  /*0c30*/  FSETP.GEU.AND P5, PT, R9, R0, PT ;  /* 0x000000000900720b */ /* 0x000fe20003fae000 */
[----:B------:R-:W-:-:S03]  /*0c40*/  FMUL R11, R11, R11 ;  /* 0x0000000b0b0b7220 */ /* 0x000fc60000400000 */
        /* <DEDUP_REMOVED lines=12> */
[----:B------:R-:W-:Y:S02]  /*0d10*/  FSEL R0, R9, R0, !P2 ;  /* 0x0000000009007208 */ /* 0x000fe40005000000 */
[----:B------:R-:W-:Y:S02]  /*0d20*/  @!P0 IADD3 R4, PT, PT, R7, 0x5, RZ ;  /* 0x0000000507048810 */ /* 0x000fe40007ffe0ff */
[----:B------:R-:W-:-:S04]  /*0d30*/  FSETP.GEU.AND P3, PT, R11, R0, PT ;  /* 0x000000000b00720b */ /* 0x000fc80003f6e000 */
[----:B------:R-:W-:Y:S02]  /*0d40*/  FSEL R0, R11, R0, !P3 ;  /* 0x000000000b007208 */ /* 0x000fe40005800000 */
[----:B------:R-:W-:-:S07]  /*0d50*/  @!P2 IADD3 R4, PT, PT, R7, 0x6, RZ ;  /* 0x000000060704a810 */ /* 0x000fce0007ffe0ff */
[C---:B------:R-:W-:Y:S01]  /*0d60*/  @!P3 VIADD R4, R7.reuse, 0x7 ;  /* 0x000000070704b836 */ /* 0x040fe20000000000 */
[----:B------:R-:W-:-:S07]  /*0d70*/  IADD3 R7, PT, PT, R7, 0x8, RZ ;  /* 0x0000000807077810 */ /* 0x000fce0007ffe0ff */
.L_x_20:
        /* <DEDUP_REMOVED lines=23> */
[----:B------:R-:W-:Y:S01]  /*0ef0*/  FADD R3, R6, -R3 ;  /* 0x8000000306037221 */ /* 0x000fe20000000000 */
[----:B------:R-:W-:-:S02]  /*0f00*/  SEL R4, R7, R4, !P0 ;  /* 0x0000000407047207 */ /* 0x000fc40004000000 */
[----:B------:R-:W-:Y:S01]  /*0f10*/  FSETP.GEU.AND P1, PT, R11, R0, PT ;  /* 0x000000000b00720b */ /* 0x000fe20003f2e000 */
[----:B------:R-:W-:-:S03]  /*0f20*/  FMUL R3, R3, R3 ;  /* 0x0000000303037220 */ /* 0x000fc60000400000 */
[----:B------:R-:W-:-:S04]  /*0f30*/  FSEL R0, R11, R0, !P1 ;  /* 0x000000000b007208 */ /* 0x000fc80004800000 */
[----:B------:R-:W-:-:S04]  /*0f40*/  FSETP.GEU.AND P2, PT, R13, R0, PT ;  /* 0x000000000d00720b */ /* 0x000fc80003f4e000 */
[----:B------:R-:W-:Y:S02]  /*0f50*/  FSEL R0, R13, R0, !P2 ;  /* 0x000000000d007208 */ /* 0x000fe40005000000 */
[----:B------:R-:W-:Y:S02]  /*0f60*/  @!P1 IADD3 R4, PT, PT, R7, 0x1, RZ ;  /* 0x0000000107049810 */ /* 0x000fe40007ffe0ff */
[----:B------:R-:W-:-:S04]  /*0f70*/  FSETP.GEU.AND P3, PT, R3, R0, PT ;  /* 0x000000000300720b */ /* 0x000fc80003f6e000 */
[----:B------:R-:W-:Y:S02]  /*0f80*/  FSEL R0, R3, R0, !P3 ;  /* 0x0000000003007208 */ /* 0x000fe40005800000 */
[----:B------:R-:W-:-:S07]  /*0f90*/  @!P2 IADD3 R4, PT, PT, R7, 0x2, RZ ;  /* 0x000000020704a810 */ /* 0x000fce0007ffe0ff */
[C---:B------:R-:W-:Y:S01]  /*0fa0*/  @!P3 IADD3 R4, PT, PT, R7.reuse, 0x3, RZ ;  /* 0x000000030704b810 */ /* 0x040fe20007ffe0ff */
[----:B------:R-:W-:-:S07]  /*0fb0*/  VIADD R7, R7, 0x4 ;  /* 0x0000000407077836 */ /* 0x000fce0000000000 */
.L_x_21:
[----:B------:R-:W-:Y:S05]  /*0fc0*/  BRA.U !UP1, `(.L_x_17) ;  /* 0x0000000109487547 */ /* 0x000fea000b800000 */
[----:B------:R-:W0:Y:S01]  /*0fd0*/  LDC.64 R2, c[0x0][0x388] ;  /* 0x0000e200ff027b82 */ /* 0x000e220000000a00 */
[----:B------:R-:W-:Y:S01]  /*0fe0*/  UIADD3 UR4, UPT, UPT, -UR4, URZ, URZ ;  /* 0x000000ff04047290 */ /* 0x000fe2000fffe1ff */
[----:B0-----:R-:W-:-:S03]  /*0ff0*/  IMAD.WIDE.U32 R2, R7, 0x2, R2 ;  /* 0x0000000207027825 */ /* 0x001fc600078e0002 */
[----:B------:R-:W-:-:S08]  /*1000*/  MOV R8, R2 ;  /* 0x0000000200087202 */ /* 0x000fd00000000f00 */
.L_x_22:
[----:B------:R-:W-:-:S06]  /*1010*/  MOV R2, R8 ;  /* 0x0000000800027202 */ /* 0x000fcc0000000f00 */
[----:B------:R0:W2:Y:S01]  /*1020*/  LDG.E.U16 R2, desc[UR10][R2.64] ;  /* 0x0000000a02027981 */ /* 0x0000a2000c1e1500 */
[----:B------:R-:W-:Y:S01]  /*1030*/  UIADD3 UR4, UPT, UPT, UR4, 0x1, URZ ;  /* 0x0000000104047890 */ /* 0x000fe2000fffe0ff */
[----:B------:R-:W-:-:S03]  /*1040*/  IADD3 R8, P1, PT, R8, 0x2, RZ ;  /* 0x0000000208087810 */ /* 0x000fc60007f3e0ff */
[----:B------:R-:W-:Y:S01]  /*1050*/  UISETP.NE.AND UP0, UPT, UR4, URZ, UPT ;  /* 0x000000ff0400728c */ /* 0x000fe2000bf05270 */
[----:B0-----:R-:W-:Y:S01]  /*1060*/  IADD3.X R3, PT, PT, RZ, R3, RZ, P1, !PT ;  /* 0x00000003ff037210 */ /* 0x001fe20000ffe4ff */
[----:B--2---:R-:W-:-:S05]  /*1070*/  HADD2.F32 R9, -RZ, R2.H0_H0 ;  /* 0x20000002ff097230 */ /* 0x004fca0000004100 */
[----:B------:R-:W-:-:S04]  /*1080*/  FADD R9, R6, -R9 ;  /* 0x8000000906097221 */ /* 0x000fc80000000000 */
[----:B------:R-:W-:-:S05]  /*1090*/  FMUL R9, R9, R9 ;  /* 0x0000000909097220 */ /* 0x000fca0000400000 */
[----:B------:R-:W-:-:S04]  /*10a0*/  FSETP.GEU.AND P0, PT, R9, R0, PT ;  /* 0x000000000900720b */ /* 0x000fc80003f0e000 */
[----:B------:R-:W-:Y:S02]  /*10b0*/  SEL R4, R7, R4, !P0 ;  /* 0x0000000407047207 */ /* 0x000fe40004000000 */
[----:B------:R-:W-:Y:S02]  /*10c0*/  FSEL R0, R9, R0, !P0 ;  /* 0x0000000009007208 */ /* 0x000fe40004000000 */
[----:B------:R-:W-:Y:S01]  /*10d0*/  IADD3 R7, PT, PT, R7, 0x1, RZ ;  /* 0x0000000107077810 */ /* 0x000fe20007ffe0ff */
[----:B------:R-:W-:Y:S06]  /*10e0*/  BRA.U UP0, `(.L_x_22) ;  /* 0xfffffffd00c87547 */ /* 0x000fec000b83ffff */
.L_x_17:
[----:B------:R-:W0:Y:S08]  /*10f0*/  LDC.64 R2, c[0x0][0x390] ;  /* 0x0000e400ff027b82 */ /* 0x000e300000000a00 */
[----:B------:R-:W1:Y:S01]  /*1100*/  LDC.64 R6, c[0x0][0x398] ;  /* 0x0000e600ff067b82 */ /* 0x000e620000000a00 */
[----:B0-----:R-:W-:-:S05]  /*1110*/  IMAD.WIDE R2, R5, 0x4, R2 ;  /* 0x0000000405027825 */ /* 0x001fca00078e0202 */
[----:B------:R-:W-:Y:S04]  /*1120*/  STG.E desc[UR10][R2.64], R4 ;  /* 0x0000000402007986 */ /* 0x000fe8000c10190a */
[----:B-1----:R-:W-:Y:S01]  /*1130*/  REDG.E.ADD.F32.FTZ.RN.STRONG.GPU desc[UR10][R6.64], R0 ;  /* 0x00000000060079a6 */ /* 0x002fe2000c12f30a */
[----:B------:R-:W-:Y:S05]  /*1140*/  EXIT ;  /* 0x000000000000794d */ /* 0x000fea0003800000 */
.L_x_23:
        /* <DEDUP_REMOVED lines=11> */
.L_x_28:


//--------------------- .nv.shared.reserved.0     --------------------------
	.section	.nv.shared.reserved.0,"aw",@nobits
	.weak		__nv_reservedSMEM_offset_0_alias
	.size		__nv_reservedSMEM_offset_0_alias, 0, 64
	.other		__nv_reservedSMEM_offset_0_alias,@"STO_CUDA_RESERVED_SHARED STV_DEFAULT"
__nv_reservedSMEM_offset_0_alias:
	.zero		0
	.zero		64


//--------------------- .nv.constant0._Z23update_centroids_kernelPK6__halfPS_PKfPKii --------------------------
	.section	.nv.constant0._Z23update_centroids_kernelPK6__halfPS_PKfPKii,"a",@progbits
	.sectionflags	@""
	.align	4
.nv.constant0._Z23update_centroids_kernelPK6__halfPS_PKfPKii:
	.zero		932


//--------------------- .nv.constant0._Z18update_sums_kernelPK6__halfPKiPfPii --------------------------
	.section	.nv.constant0._Z18update_sums_kernelPK6__halfPKiPfPii,"a",@progbits
	.sectionflags	@""
	.align	4
.nv.constant0._Z18update_sums_kernelPK6__halfPKiPfPii:
	.zero		932


//--------------------- .nv.constant0._Z16zero_sums_kernelPfPii --------------------------
	.section	.nv.constant0._Z16zero_sums_kernelPfPii,"a",@progbits
	.sectionflags	@""
	.align	4
.nv.constant0._Z16zero_sums_kernelPfPii:
	.zero		916


//--------------------- .nv.constant0._Z17assignment_kernelPK6__halfS1_PiPfii --------------------------
	.section	.nv.constant0._Z17assignment_kernelPK6__halfS1_PiPfii,"a",@progbits
	.sectionflags	@""
	.align	4
.nv.constant0._Z17assignment_kernelPK6__halfS1_PiPfii:
	.zero		936


//--------------------- SYMBOLS --------------------------

	.type		.nv.reservedSmem.offset0,@object
	.size		.nv.reservedSmem.offset0,0x4
